//
// Generated by NVIDIA NVVM Compiler
//
// Compiler Build ID: CL-36424714
// Cuda compilation tools, release 13.0, V13.0.88
// Based on NVVM 20.0.0
//

.version 9.0
.target sm_100
.address_size 64

	// .globl	_Z18reduce6NoVisitedV2PiS_S_i
.shared .align 4 .u32 sdata;
// indexes1 has been demoted
// indexes has been demoted
// indexes2 has been demoted

.visible .entry _Z18reduce6NoVisitedV2PiS_S_i(
	.param .u64 .ptr .align 1 _Z18reduce6NoVisitedV2PiS_S_i_param_0,
	.param .u64 .ptr .align 1 _Z18reduce6NoVisitedV2PiS_S_i_param_1,
	.param .u64 .ptr .align 1 _Z18reduce6NoVisitedV2PiS_S_i_param_2,
	.param .u32 _Z18reduce6NoVisitedV2PiS_S_i_param_3
)
{
	.reg .pred 	%p<8>;
	.reg .b32 	%r<31>;
	.reg .b64 	%rd<19>;
	// demoted variable
	.shared .align 4 .b8 indexes1[208];
	ld.param.u64 	%rd5, [_Z18reduce6NoVisitedV2PiS_S_i_param_0];
	ld.param.u64 	%rd3, [_Z18reduce6NoVisitedV2PiS_S_i_param_1];
	ld.param.u64 	%rd4, [_Z18reduce6NoVisitedV2PiS_S_i_param_2];
	ld.param.u32 	%r10, [_Z18reduce6NoVisitedV2PiS_S_i_param_3];
	cvta.to.global.u64 	%rd1, %rd5;
	mov.b32 	%r11, 1;
	st.shared.u32 	[sdata], %r11;
	mov.u32 	%r1, %ctaid.x;
	mov.u32 	%r12, %ntid.x;
	mov.u32 	%r2, %tid.x;
	mad.lo.s32 	%r3, %r1, %r12, %r2;
	add.s32 	%r13, %r3, 1;
	setp.ge.s32 	%p1, %r13, %r10;
	@%p1 bra 	$L__BB0_9;
	shl.b32 	%r14, %r2, 2;
	mov.u32 	%r15, indexes1;
	add.s32 	%r16, %r15, %r14;
	st.shared.u32 	[%r16], %r3;
	setp.lt.s32 	%p2, %r10, 2;
	@%p2 bra 	$L__BB0_9;
	cvta.to.global.u64 	%rd2, %rd3;
	mov.b32 	%r30, 1;
$L__BB0_3:
	shl.b32 	%r5, %r30, 1;
	mul.lo.s32 	%r6, %r5, %r2;
	add.s32 	%r18, %r6, %r30;
	setp.ge.s32 	%p3, %r18, %r10;
	@%p3 bra 	$L__BB0_6;
	shl.b32 	%r19, %r6, 2;
	add.s32 	%r7, %r15, %r19;
	ld.shared.u32 	%r21, [%r7];
	mul.wide.s32 	%rd6, %r21, 4;
	add.s64 	%rd7, %rd1, %rd6;
	ld.global.u32 	%r22, [%rd7];
	mul.wide.s32 	%rd8, %r22, 4;
	add.s64 	%rd9, %rd2, %rd8;
	ld.global.u32 	%r23, [%rd9];
	shl.b32 	%r24, %r30, 2;
	add.s32 	%r25, %r7, %r24;
	ld.shared.u32 	%r8, [%r25];
	mul.wide.s32 	%rd10, %r8, 4;
	add.s64 	%rd11, %rd1, %rd10;
	ld.global.u32 	%r26, [%rd11];
	mul.wide.s32 	%rd12, %r26, 4;
	add.s64 	%rd13, %rd2, %rd12;
	ld.global.u32 	%r27, [%rd13];
	setp.le.s32 	%p4, %r23, %r27;
	@%p4 bra 	$L__BB0_6;
	st.shared.u32 	[%r7], %r8;
$L__BB0_6:
	setp.ne.s32 	%p5, %r2, 0;
	@%p5 bra 	$L__BB0_8;
	st.shared.u32 	[sdata], %r5;
$L__BB0_8:
	bar.sync 	0;
	ld.shared.u32 	%r30, [sdata];
	setp.lt.s32 	%p6, %r30, %r10;
	@%p6 bra 	$L__BB0_3;
$L__BB0_9:
	setp.ne.s32 	%p7, %r2, 0;
	@%p7 bra 	$L__BB0_11;
	ld.shared.u32 	%r28, [indexes1];
	mul.wide.s32 	%rd14, %r28, 4;
	add.s64 	%rd15, %rd1, %rd14;
	ld.global.u32 	%r29, [%rd15];
	cvta.to.global.u64 	%rd16, %rd4;
	mul.wide.u32 	%rd17, %r1, 4;
	add.s64 	%rd18, %rd16, %rd17;
	st.global.u32 	[%rd18], %r29;
$L__BB0_11:
	ret;

}
	// .globl	_Z15closestNodeCUDAPiS_S_i
.visible .entry _Z15closestNodeCUDAPiS_S_i(
	.param .u64 .ptr .align 1 _Z15closestNodeCUDAPiS_S_i_param_0,
	.param .u64 .ptr .align 1 _Z15closestNodeCUDAPiS_S_i_param_1,
	.param .u64 .ptr .align 1 _Z15closestNodeCUDAPiS_S_i_param_2,
	.param .u32 _Z15closestNodeCUDAPiS_S_i_param_3
)
{
	.reg .pred 	%p<16>;
	.reg .b32 	%r<84>;
	.reg .b64 	%rd<21>;

	ld.param.u64 	%rd12, [_Z15closestNodeCUDAPiS_S_i_param_0];
	ld.param.u64 	%rd13, [_Z15closestNodeCUDAPiS_S_i_param_1];
	ld.param.u64 	%rd11, [_Z15closestNodeCUDAPiS_S_i_param_2];
	ld.param.u32 	%r44, [_Z15closestNodeCUDAPiS_S_i_param_3];
	cvta.to.global.u64 	%rd1, %rd12;
	cvta.to.global.u64 	%rd2, %rd13;
	setp.lt.s32 	%p1, %r44, 1;
	mov.b32 	%r66, -1;
	@%p1 bra 	$L__BB1_17;
	and.b32  	%r1, %r44, 3;
	setp.lt.u32 	%p2, %r44, 4;
	mov.b32 	%r65, 1000000001;
	mov.b32 	%r66, -1;
	mov.b32 	%r78, 0;
	@%p2 bra 	$L__BB1_12;
	and.b32  	%r78, %r44, 2147483644;
	mov.b32 	%r65, 1000000001;
	mov.b32 	%r66, -1;
	mov.b32 	%r62, 0;
$L__BB1_3:
	mul.wide.u32 	%rd14, %r62, 4;
	add.s64 	%rd3, %rd1, %rd14;
	ld.global.u32 	%r6, [%rd3];
	setp.ge.s32 	%p3, %r6, %r65;
	add.s64 	%rd4, %rd2, %rd14;
	@%p3 bra 	$L__BB1_5;
	ld.global.u32 	%r53, [%rd4];
	setp.eq.s32 	%p4, %r53, 1;
	selp.b32 	%r65, %r65, %r6, %p4;
	selp.b32 	%r66, %r66, %r62, %p4;
$L__BB1_5:
	ld.global.u32 	%r11, [%rd3+4];
	setp.ge.s32 	%p5, %r11, %r65;
	@%p5 bra 	$L__BB1_7;
	add.s32 	%r54, %r62, 1;
	ld.global.u32 	%r55, [%rd4+4];
	setp.eq.s32 	%p6, %r55, 1;
	selp.b32 	%r65, %r65, %r11, %p6;
	selp.b32 	%r66, %r66, %r54, %p6;
$L__BB1_7:
	ld.global.u32 	%r16, [%rd3+8];
	setp.ge.s32 	%p7, %r16, %r65;
	@%p7 bra 	$L__BB1_9;
	add.s32 	%r56, %r62, 2;
	ld.global.u32 	%r57, [%rd4+8];
	setp.eq.s32 	%p8, %r57, 1;
	selp.b32 	%r65, %r65, %r16, %p8;
	selp.b32 	%r66, %r66, %r56, %p8;
$L__BB1_9:
	ld.global.u32 	%r21, [%rd3+12];
	setp.ge.s32 	%p9, %r21, %r65;
	@%p9 bra 	$L__BB1_11;
	add.s32 	%r58, %r62, 3;
	ld.global.u32 	%r59, [%rd4+12];
	setp.eq.s32 	%p10, %r59, 1;
	selp.b32 	%r65, %r65, %r21, %p10;
	selp.b32 	%r66, %r66, %r58, %p10;
$L__BB1_11:
	add.s32 	%r62, %r62, 4;
	setp.ne.s32 	%p11, %r62, %r78;
	@%p11 bra 	$L__BB1_3;
$L__BB1_12:
	setp.eq.s32 	%p12, %r1, 0;
	@%p12 bra 	$L__BB1_17;
	mul.wide.u32 	%rd15, %r78, 4;
	add.s64 	%rd20, %rd2, %rd15;
	add.s64 	%rd19, %rd1, %rd15;
	neg.s32 	%r77, %r1;
$L__BB1_14:
	.pragma "nounroll";
	ld.global.u32 	%r36, [%rd19];
	setp.ge.s32 	%p13, %r36, %r65;
	@%p13 bra 	$L__BB1_16;
	ld.global.u32 	%r60, [%rd20];
	setp.eq.s32 	%p14, %r60, 1;
	selp.b32 	%r65, %r65, %r36, %p14;
	selp.b32 	%r66, %r66, %r78, %p14;
$L__BB1_16:
	add.s32 	%r78, %r78, 1;
	add.s64 	%rd20, %rd20, 4;
	add.s64 	%rd19, %rd19, 4;
	add.s32 	%r77, %r77, 1;
	setp.ne.s32 	%p15, %r77, 0;
	@%p15 bra 	$L__BB1_14;
$L__BB1_17:
	cvta.to.global.u64 	%rd16, %rd11;
	st.global.u32 	[%rd16], %r66;
	mul.wide.s32 	%rd17, %r66, 4;
	add.s64 	%rd18, %rd2, %rd17;
	mov.b32 	%r61, 1;
	st.global.u32 	[%rd18], %r61;
	ret;

}
	// .globl	_Z13minimumKernelPiS_S_S_S_S_i
.visible .entry _Z13minimumKernelPiS_S_S_S_S_i(
	.param .u64 .ptr .align 1 _Z13minimumKernelPiS_S_S_S_S_i_param_0,
	.param .u64 .ptr .align 1 _Z13minimumKernelPiS_S_S_S_S_i_param_1,
	.param .u64 .ptr .align 1 _Z13minimumKernelPiS_S_S_S_S_i_param_2,
	.param .u64 .ptr .align 1 _Z13minimumKernelPiS_S_S_S_S_i_param_3,
	.param .u64 .ptr .align 1 _Z13minimumKernelPiS_S_S_S_S_i_param_4,
	.param .u64 .ptr .align 1 _Z13minimumKernelPiS_S_S_S_S_i_param_5,
	.param .u32 _Z13minimumKernelPiS_S_S_S_S_i_param_6
)
{
	.reg .pred 	%p<12>;
	.reg .b32 	%r<33>;
	.reg .b64 	%rd<35>;

	ld.param.u64 	%rd10, [_Z13minimumKernelPiS_S_S_S_S_i_param_0];
	ld.param.u64 	%rd11, [_Z13minimumKernelPiS_S_S_S_S_i_param_1];
	ld.param.u64 	%rd12, [_Z13minimumKernelPiS_S_S_S_S_i_param_2];
	ld.param.u64 	%rd8, [_Z13minimumKernelPiS_S_S_S_S_i_param_3];
	ld.param.u64 	%rd9, [_Z13minimumKernelPiS_S_S_S_S_i_param_4];
	ld.param.u64 	%rd13, [_Z13minimumKernelPiS_S_S_S_S_i_param_5];
	ld.param.u32 	%r13, [_Z13minimumKernelPiS_S_S_S_S_i_param_6];
	cvta.to.global.u64 	%rd1, %rd13;
	cvta.to.global.u64 	%rd2, %rd12;
	cvta.to.global.u64 	%rd3, %rd11;
	cvta.to.global.u64 	%rd4, %rd10;
	mov.u32 	%r14, %tid.x;
	mov.u32 	%r15, %ctaid.x;
	mov.u32 	%r16, %ntid.x;
	mad.lo.s32 	%r30, %r15, %r16, %r14;
	add.s32 	%r2, %r13, -1;
	setp.ge.s32 	%p1, %r30, %r2;
	@%p1 bra 	$L__BB2_14;
	mul.wide.s32 	%rd14, %r30, 4;
	add.s64 	%rd15, %rd4, %rd14;
	ld.global.u32 	%r17, [%rd15];
	setp.ne.s32 	%p2, %r17, 1;
	@%p2 bra 	$L__BB2_14;
	add.s64 	%rd5, %rd3, %rd14;
	ld.global.u32 	%r32, [%rd5];
	setp.eq.s32 	%p3, %r32, -1;
	@%p3 bra 	$L__BB2_14;
$L__BB2_3:
	add.s32 	%r5, %r30, 1;
	setp.ge.s32 	%p4, %r5, %r2;
	mov.u32 	%r31, %r32;
	@%p4 bra 	$L__BB2_5;
	mul.wide.s32 	%rd17, %r30, 4;
	add.s64 	%rd18, %rd3, %rd17;
	ld.global.u32 	%r31, [%rd18+4];
	setp.eq.s32 	%p5, %r31, -1;
	mov.u32 	%r30, %r5;
	@%p5 bra 	$L__BB2_3;
$L__BB2_5:
	setp.ge.s32 	%p6, %r32, %r31;
	@%p6 bra 	$L__BB2_14;
	cvta.to.global.u64 	%rd6, %rd8;
$L__BB2_7:
	mul.wide.s32 	%rd19, %r32, 4;
	add.s64 	%rd7, %rd6, %rd19;
	ld.global.u32 	%r9, [%rd7];
	mul.wide.s32 	%rd20, %r9, 4;
	add.s64 	%rd21, %rd4, %rd20;
	ld.global.u32 	%r18, [%rd21];
	setp.eq.s32 	%p7, %r18, 1;
	@%p7 bra 	$L__BB2_13;
	add.s64 	%rd23, %rd2, %rd14;
	ld.global.u32 	%r19, [%rd23];
	cvta.to.global.u64 	%rd24, %rd9;
	add.s64 	%rd26, %rd24, %rd19;
	ld.global.u32 	%r20, [%rd26];
	add.s32 	%r21, %r20, %r19;
	setp.eq.s32 	%p8, %r19, 2147483647;
	selp.b32 	%r10, 2147483647, %r21, %p8;
	add.s64 	%rd28, %rd2, %rd20;
	atom.global.min.s32 	%r22, [%rd28], %r10;
	setp.le.s32 	%p9, %r22, %r10;
	@%p9 bra 	$L__BB2_10;
	ld.global.u32 	%r23, [%rd7];
	mul.wide.s32 	%rd29, %r23, 4;
	add.s64 	%rd30, %rd2, %rd29;
	atom.global.exch.b32 	%r24, [%rd30], %r10;
$L__BB2_10:
	ld.global.u32 	%r25, [%rd7];
	mul.wide.s32 	%rd31, %r25, 4;
	add.s64 	%rd32, %rd2, %rd31;
	ld.global.u32 	%r26, [%rd32];
	atom.global.min.s32 	%r27, [%rd1], %r26;
	ld.global.u32 	%r28, [%rd7];
	mul.wide.s32 	%rd33, %r28, 4;
	add.s64 	%rd34, %rd2, %rd33;
	ld.global.u32 	%r11, [%rd34];
	setp.le.s32 	%p10, %r27, %r11;
	@%p10 bra 	$L__BB2_12;
	atom.global.exch.b32 	%r29, [%rd1], %r11;
$L__BB2_12:
	st.global.u32 	[%rd5], %r32;
	bra.uni 	$L__BB2_14;
$L__BB2_13:
	add.s32 	%r32, %r32, 1;
	setp.lt.s32 	%p11, %r32, %r31;
	@%p11 bra 	$L__BB2_7;
$L__BB2_14:
	ret;

}
	// .globl	_Z7setFlagPiS_S_
.visible .entry _Z7setFlagPiS_S_(
	.param .u64 .ptr .align 1 _Z7setFlagPiS_S__param_0,
	.param .u64 .ptr .align 1 _Z7setFlagPiS_S__param_1,
	.param .u64 .ptr .align 1 _Z7setFlagPiS_S__param_2
)
{
	.reg .pred 	%p<5>;
	.reg .b32 	%r<10>;
	.reg .b64 	%rd<11>;

	ld.param.u64 	%rd3, [_Z7setFlagPiS_S__param_0];
	ld.param.u64 	%rd4, [_Z7setFlagPiS_S__param_1];
	ld.param.u64 	%rd5, [_Z7setFlagPiS_S__param_2];
	cvta.to.global.u64 	%rd1, %rd5;
	mov.u32 	%r2, %tid.x;
	mov.u32 	%r3, %ctaid.x;
	mov.u32 	%r4, %ntid.x;
	mad.lo.s32 	%r1, %r3, %r4, %r2;
	setp.gt.s32 	%p1, %r1, 49999;
	@%p1 bra 	$L__BB3_6;
	cvta.to.global.u64 	%rd6, %rd3;
	mul.wide.s32 	%rd7, %r1, 4;
	add.s64 	%rd2, %rd6, %rd7;
	ld.global.u32 	%r5, [%rd2];
	setp.eq.s32 	%p2, %r5, 1;
	@%p2 bra 	$L__BB3_4;
	cvta.to.global.u64 	%rd8, %rd4;
	add.s64 	%rd10, %rd8, %rd7;
	ld.global.u32 	%r6, [%rd10];
	ld.global.u32 	%r7, [%rd1];
	setp.ne.s32 	%p3, %r6, %r7;
	@%p3 bra 	$L__BB3_4;
	mov.b32 	%r8, 1;
	st.global.u32 	[%rd2], %r8;
$L__BB3_4:
	bar.sync 	0;
	setp.ne.s32 	%p4, %r1, 0;
	@%p4 bra 	$L__BB3_6;
	mov.b32 	%r9, 2147483647;
	st.global.u32 	[%rd1], %r9;
$L__BB3_6:
	ret;

}
	// .globl	_Z9cudaRelaxPiS_S_S_S_
.visible .entry _Z9cudaRelaxPiS_S_S_S_(
	.param .u64 .ptr .align 1 _Z9cudaRelaxPiS_S_S_S__param_0,
	.param .u64 .ptr .align 1 _Z9cudaRelaxPiS_S_S_S__param_1,
	.param .u64 .ptr .align 1 _Z9cudaRelaxPiS_S_S_S__param_2,
	.param .u64 .ptr .align 1 _Z9cudaRelaxPiS_S_S_S__param_3,
	.param .u64 .ptr .align 1 _Z9cudaRelaxPiS_S_S_S__param_4
)
{
	.reg .pred 	%p<4>;
	.reg .b32 	%r<12>;
	.reg .b64 	%rd<21>;

	ld.param.u64 	%rd5, [_Z9cudaRelaxPiS_S_S_S__param_0];
	ld.param.u64 	%rd6, [_Z9cudaRelaxPiS_S_S_S__param_1];
	ld.param.u64 	%rd3, [_Z9cudaRelaxPiS_S_S_S__param_2];
	ld.param.u64 	%rd4, [_Z9cudaRelaxPiS_S_S_S__param_3];
	ld.param.u64 	%rd7, [_Z9cudaRelaxPiS_S_S_S__param_4];
	cvta.to.global.u64 	%rd1, %rd6;
	cvta.to.global.u64 	%rd8, %rd5;
	cvta.to.global.u64 	%rd9, %rd7;
	mov.u32 	%r4, %ctaid.x;
	mov.u32 	%r5, %ntid.x;
	mov.u32 	%r6, %tid.x;
	mad.lo.s32 	%r1, %r4, %r5, %r6;
	ld.global.u32 	%r2, [%rd9];
	mad.lo.s32 	%r7, %r2, 50000, %r1;
	mul.wide.s32 	%rd10, %r7, 4;
	add.s64 	%rd11, %rd8, %rd10;
	ld.global.u32 	%r8, [%rd11];
	mul.wide.s32 	%rd12, %r2, 4;
	add.s64 	%rd13, %rd1, %rd12;
	ld.global.u32 	%r9, [%rd13];
	add.s32 	%r3, %r9, %r8;
	setp.eq.s32 	%p1, %r8, 0;
	@%p1 bra 	$L__BB4_4;
	cvta.to.global.u64 	%rd14, %rd4;
	mul.wide.s32 	%rd15, %r1, 4;
	add.s64 	%rd16, %rd14, %rd15;
	ld.global.u32 	%r10, [%rd16];
	setp.eq.s32 	%p2, %r10, 1;
	@%p2 bra 	$L__BB4_4;
	add.s64 	%rd2, %rd1, %rd15;
	ld.global.u32 	%r11, [%rd2];
	setp.ge.s32 	%p3, %r3, %r11;
	@%p3 bra 	$L__BB4_4;
	st.global.u32 	[%rd2], %r3;
	cvta.to.global.u64 	%rd18, %rd3;
	add.s64 	%rd20, %rd18, %rd15;
	st.global.u32 	[%rd20], %r2;
$L__BB4_4:
	ret;

}
	// .globl	_Z7reduce6PiS_S_j
.visible .entry _Z7reduce6PiS_S_j(
	.param .u64 .ptr .align 1 _Z7reduce6PiS_S_j_param_0,
	.param .u64 .ptr .align 1 _Z7reduce6PiS_S_j_param_1,
	.param .u64 .ptr .align 1 _Z7reduce6PiS_S_j_param_2,
	.param .u32 _Z7reduce6PiS_S_j_param_3
)
{
	.reg .pred 	%p<10>;
	.reg .b32 	%r<29>;
	.reg .b64 	%rd<17>;
	// demoted variable
	.shared .align 4 .b8 indexes[4000];
	ld.param.u64 	%rd3, [_Z7reduce6PiS_S_j_param_0];
	ld.param.u64 	%rd4, [_Z7reduce6PiS_S_j_param_1];
	ld.param.u64 	%rd5, [_Z7reduce6PiS_S_j_param_2];
	cvta.to.global.u64 	%rd1, %rd5;
	mov.b32 	%r12, 1;
	st.shared.u32 	[sdata], %r12;
	mov.u32 	%r1, %ctaid.x;
	mov.u32 	%r13, %ntid.x;
	mov.u32 	%r2, %tid.x;
	mad.lo.s32 	%r3, %r1, %r13, %r2;
	setp.gt.s32 	%p1, %r3, 49998;
	@%p1 bra 	$L__BB5_12;
	cvta.to.global.u64 	%rd2, %rd3;
	shl.b32 	%r15, %r2, 2;
	mov.u32 	%r16, indexes;
	add.s32 	%r17, %r16, %r15;
	st.shared.u32 	[%r17], %r3;
	mov.b32 	%r28, 1;
$L__BB5_2:
	shl.b32 	%r5, %r28, 1;
	mul.lo.s32 	%r6, %r5, %r2;
	add.s32 	%r7, %r6, %r28;
	setp.gt.s32 	%p2, %r7, 999;
	@%p2 bra 	$L__BB5_9;
	shl.b32 	%r18, %r7, 2;
	add.s32 	%r20, %r16, %r18;
	ld.shared.u32 	%r8, [%r20];
	mul.wide.s32 	%rd6, %r8, 4;
	add.s64 	%rd7, %rd1, %rd6;
	ld.global.u32 	%r9, [%rd7];
	setp.eq.s32 	%p3, %r9, 1;
	shl.b32 	%r21, %r6, 2;
	add.s32 	%r10, %r16, %r21;
	@%p3 bra 	$L__BB5_6;
	ld.shared.u32 	%r22, [%r10];
	mul.wide.s32 	%rd8, %r22, 4;
	add.s64 	%rd9, %rd2, %rd8;
	ld.global.u32 	%r23, [%rd9];
	add.s64 	%rd11, %rd2, %rd6;
	ld.global.u32 	%r24, [%rd11];
	setp.le.s32 	%p4, %r23, %r24;
	@%p4 bra 	$L__BB5_6;
	st.shared.u32 	[%r10], %r8;
	bra.uni 	$L__BB5_9;
$L__BB5_6:
	setp.eq.s32 	%p5, %r9, 1;
	@%p5 bra 	$L__BB5_9;
	ld.shared.u32 	%r25, [%r10];
	mul.wide.s32 	%rd12, %r25, 4;
	add.s64 	%rd13, %rd1, %rd12;
	ld.global.u32 	%r26, [%rd13];
	setp.ne.s32 	%p6, %r26, 1;
	@%p6 bra 	$L__BB5_9;
	st.shared.u32 	[%r10], %r8;
$L__BB5_9:
	setp.ne.s32 	%p7, %r2, 0;
	@%p7 bra 	$L__BB5_11;
	st.shared.u32 	[sdata], %r5;
$L__BB5_11:
	bar.sync 	0;
	ld.shared.u32 	%r28, [sdata];
	setp.lt.s32 	%p8, %r28, 1000;
	@%p8 bra 	$L__BB5_2;
$L__BB5_12:
	setp.ne.s32 	%p9, %r2, 0;
	@%p9 bra 	$L__BB5_14;
	ld.shared.u32 	%r27, [indexes];
	cvta.to.global.u64 	%rd14, %rd4;
	mul.wide.u32 	%rd15, %r1, 4;
	add.s64 	%rd16, %rd14, %rd15;
	st.global.u32 	[%rd16], %r27;
$L__BB5_14:
	ret;

}
	// .globl	_Z16reduce6NoVisitedPiS_S_j
.visible .entry _Z16reduce6NoVisitedPiS_S_j(
	.param .u64 .ptr .align 1 _Z16reduce6NoVisitedPiS_S_j_param_0,
	.param .u64 .ptr .align 1 _Z16reduce6NoVisitedPiS_S_j_param_1,
	.param .u64 .ptr .align 1 _Z16reduce6NoVisitedPiS_S_j_param_2,
	.param .u32 _Z16reduce6NoVisitedPiS_S_j_param_3
)
{
	.reg .pred 	%p<8>;
	.reg .b32 	%r<33>;
	.reg .b64 	%rd<19>;
	// demoted variable
	.shared .align 4 .b8 indexes2[4000];
	ld.param.u64 	%rd5, [_Z16reduce6NoVisitedPiS_S_j_param_0];
	ld.param.u64 	%rd3, [_Z16reduce6NoVisitedPiS_S_j_param_1];
	ld.param.u64 	%rd4, [_Z16reduce6NoVisitedPiS_S_j_param_2];
	ld.param.u32 	%r9, [_Z16reduce6NoVisitedPiS_S_j_param_3];
	cvta.to.global.u64 	%rd1, %rd5;
	mov.b32 	%r10, 1;
	st.shared.u32 	[sdata], %r10;
	mov.u32 	%r11, %ctaid.x;
	mov.u32 	%r12, %ntid.x;
	mov.u32 	%r1, %tid.x;
	mad.lo.s32 	%r2, %r11, %r12, %r1;
	add.s32 	%r13, %r2, 1;
	max.u32 	%r14, %r13, %r2;
	setp.ge.u32 	%p1, %r14, %r9;
	@%p1 bra 	$L__BB6_9;
	shl.b32 	%r15, %r1, 2;
	mov.u32 	%r16, indexes2;
	add.s32 	%r17, %r16, %r15;
	st.shared.u32 	[%r17], %r2;
	setp.lt.u32 	%p2, %r9, 2;
	@%p2 bra 	$L__BB6_9;
	cvta.to.global.u64 	%rd2, %rd3;
	mov.b32 	%r32, 1;
$L__BB6_3:
	shl.b32 	%r4, %r32, 1;
	mul.lo.s32 	%r5, %r4, %r1;
	add.s32 	%r19, %r5, %r32;
	setp.ge.u32 	%p3, %r19, %r9;
	@%p3 bra 	$L__BB6_6;
	shl.b32 	%r20, %r5, 2;
	add.s32 	%r6, %r16, %r20;
	ld.shared.u32 	%r22, [%r6];
	mul.wide.s32 	%rd6, %r22, 4;
	add.s64 	%rd7, %rd1, %rd6;
	ld.global.u32 	%r23, [%rd7];
	mul.wide.s32 	%rd8, %r23, 4;
	add.s64 	%rd9, %rd2, %rd8;
	ld.global.u32 	%r24, [%rd9];
	shl.b32 	%r25, %r32, 2;
	add.s32 	%r26, %r6, %r25;
	ld.shared.u32 	%r7, [%r26];
	mul.wide.s32 	%rd10, %r7, 4;
	add.s64 	%rd11, %rd1, %rd10;
	ld.global.u32 	%r27, [%rd11];
	mul.wide.s32 	%rd12, %r27, 4;
	add.s64 	%rd13, %rd2, %rd12;
	ld.global.u32 	%r28, [%rd13];
	setp.le.s32 	%p4, %r24, %r28;
	@%p4 bra 	$L__BB6_6;
	st.shared.u32 	[%r6], %r7;
$L__BB6_6:
	setp.ne.s32 	%p5, %r1, 0;
	@%p5 bra 	$L__BB6_8;
	st.shared.u32 	[sdata], %r4;
$L__BB6_8:
	bar.sync 	0;
	ld.shared.u32 	%r32, [sdata];
	setp.lt.u32 	%p6, %r32, %r9;
	@%p6 bra 	$L__BB6_3;
$L__BB6_9:
	setp.ne.s32 	%p7, %r1, 0;
	@%p7 bra 	$L__BB6_11;
	ld.shared.u32 	%r29, [indexes2];
	mul.wide.s32 	%rd14, %r29, 4;
	add.s64 	%rd15, %rd1, %rd14;
	ld.global.u32 	%r30, [%rd15];
	st.global.u32 	[%rd1], %r30;
	cvta.to.global.u64 	%rd16, %rd4;
	mul.wide.s32 	%rd17, %r30, 4;
	add.s64 	%rd18, %rd16, %rd17;
	mov.b32 	%r31, 1;
	st.global.u32 	[%rd18], %r31;
$L__BB6_11:
	ret;

}


// ===== COMPILED SASS (sm_100) =====

	.target	sm_100

	.elftype	@"ET_EXEC"


//--------------------- .note.nv.tkinfo           --------------------------
	.section	.note.nv.tkinfo,"",@"SHT_NOTE"
	.sectionflags	@"SHF_NOTE_NV_TKINFO"
	.tkinfo
        /*0018*/ 	.word	0x00000002
        /*0030*/ 	.string	""
        /*0030*/ 	.string	"ptxas"
        /*0030*/ 	.string	"Cuda compilation tools, release 13.0, V13.0.88"
        /*0030*/ 	.string	"Build cuda_13.0.r13.0/compiler.36424714_0"
        /*0030*/ 	.string	"-arch sm_100 -m 64 "



//--------------------- .note.nv.cuinfo           --------------------------
	.section	.note.nv.cuinfo,"",@"SHT_NOTE"
	.sectionflags	@"SHF_NOTE_NV_CUINFO"
        /*0018*/ 	.short	0x0002
        /*001a*/ 	.short	0x0064
        /*001c*/ 	.short	0x0082
	.zero		2


//--------------------- .nv.info                  --------------------------
	.section	.nv.info,"",@"SHT_CUDA_INFO"
	.align	4


	//----- nvinfo : EIATTR_REGCOUNT
	.align		4
        /*0000*/ 	.byte	0x04, 0x2f
        /*0002*/ 	.short	(.L_1 - .L_0)
	.align		4
.L_0:
        /*0004*/ 	.word	index@(_Z18reduce6NoVisitedV2PiS_S_i)
        /*0008*/ 	.word	0x00000017


	//----- nvinfo : EIATTR_FRAME_SIZE
	.align		4
.L_1:
        /*000c*/ 	.byte	0x04, 0x11
        /*000e*/ 	.short	(.L_3 - .L_2)
	.align		4
.L_2:
        /*0010*/ 	.word	index@(_Z18reduce6NoVisitedV2PiS_S_i)
        /*0014*/ 	.word	0x00000000


	//----- nvinfo : EIATTR_REGCOUNT
	.align		4
.L_3:
        /*0018*/ 	.byte	0x04, 0x2f
        /*001a*/ 	.short	(.L_5 - .L_4)
	.align		4
.L_4:
        /*001c*/ 	.word	index@(_Z15closestNodeCUDAPiS_S_i)
        /*0020*/ 	.word	0x00000020


	//----- nvinfo : EIATTR_FRAME_SIZE
	.align		4
.L_5:
        /*0024*/ 	.byte	0x04, 0x11
        /*0026*/ 	.short	(.L_7 - .L_6)
	.align		4
.L_6:
        /*0028*/ 	.word	index@(_Z15closestNodeCUDAPiS_S_i)
        /*002c*/ 	.word	0x00000000


	//----- nvinfo : EIATTR_REGCOUNT
	.align		4
.L_7:
        /*0030*/ 	.byte	0x04, 0x2f
        /*0032*/ 	.short	(.L_9 - .L_8)
	.align		4
.L_8:
        /*0034*/ 	.word	index@(_Z13minimumKernelPiS_S_S_S_S_i)
        /*0038*/ 	.word	0x00000014


	//----- nvinfo : EIATTR_FRAME_SIZE
	.align		4
.L_9:
        /*003c*/ 	.byte	0x04, 0x11
        /*003e*/ 	.short	(.L_11 - .L_10)
	.align		4
.L_10:
        /*0040*/ 	.word	index@(_Z13minimumKernelPiS_S_S_S_S_i)
        /*0044*/ 	.word	0x00000000


	//----- nvinfo : EIATTR_REGCOUNT
	.align		4
.L_11:
        /*0048*/ 	.byte	0x04, 0x2f
        /*004a*/ 	.short	(.L_13 - .L_12)
	.align		4
.L_12:
        /*004c*/ 	.word	index@(_Z7setFlagPiS_S_)
        /*0050*/ 	.word	0x0000000c


	//----- nvinfo : EIATTR_FRAME_SIZE
	.align		4
.L_13:
        /*0054*/ 	.byte	0x04, 0x11
        /*0056*/ 	.short	(.L_15 - .L_14)
	.align		4
.L_14:
        /*0058*/ 	.word	index@(_Z7setFlagPiS_S_)
        /*005c*/ 	.word	0x00000000


	//----- nvinfo : EIATTR_REGCOUNT
	.align		4
.L_15:
        /*0060*/ 	.byte	0x04, 0x2f
        /*0062*/ 	.short	(.L_17 - .L_16)
	.align		4
.L_16:
        /*0064*/ 	.word	index@(_Z9cudaRelaxPiS_S_S_S_)
        /*0068*/ 	.word	0x00000010


	//----- nvinfo : EIATTR_FRAME_SIZE
	.align		4
.L_17:
        /*006c*/ 	.byte	0x04, 0x11
        /*006e*/ 	.short	(.L_19 - .L_18)
	.align		4
.L_18:
        /*0070*/ 	.word	index@(_Z9cudaRelaxPiS_S_S_S_)
        /*0074*/ 	.word	0x00000000


	//----- nvinfo : EIATTR_REGCOUNT
	.align		4
.L_19:
        /*0078*/ 	.byte	0x04, 0x2f
        /*007a*/ 	.short	(.L_21 - .L_20)
	.align		4
.L_20:
        /*007c*/ 	.word	index@(_Z7reduce6PiS_S_j)
        /*0080*/ 	.word	0x00000012


	//----- nvinfo : EIATTR_FRAME_SIZE
	.align		4
.L_21:
        /*0084*/ 	.byte	0x04, 0x11
        /*0086*/ 	.short	(.L_23 - .L_22)
	.align		4
.L_22:
        /*0088*/ 	.word	index@(_Z7reduce6PiS_S_j)
        /*008c*/ 	.word	0x00000000


	//----- nvinfo : EIATTR_REGCOUNT
	.align		4
.L_23:
        /*0090*/ 	.byte	0x04, 0x2f
        /*0092*/ 	.short	(.L_25 - .L_24)
	.align		4
.L_24:
        /*0094*/ 	.word	index@(_Z16reduce6NoVisitedPiS_S_j)
        /*0098*/ 	.word	0x00000017


	//----- nvinfo : EIATTR_FRAME_SIZE
	.align		4
.L_25:
        /*009c*/ 	.byte	0x04, 0x11
        /*009e*/ 	.short	(.L_27 - .L_26)
	.align		4
.L_26:
        /*00a0*/ 	.word	index@(_Z16reduce6NoVisitedPiS_S_j)
        /*00a4*/ 	.word	0x00000000


	//----- nvinfo : EIATTR_MIN_STACK_SIZE
	.align		4
.L_27:
        /*00a8*/ 	.byte	0x04, 0x12
        /*00aa*/ 	.short	(.L_29 - .L_28)
	.align		4
.L_28:
        /*00ac*/ 	.word	index@(_Z16reduce6NoVisitedPiS_S_j)
        /*00b0*/ 	.word	0x00000000


	//----- nvinfo : EIATTR_MIN_STACK_SIZE
	.align		4
.L_29:
        /*00b4*/ 	.byte	0x04, 0x12
        /*00b6*/ 	.short	(.L_31 - .L_30)
	.align		4
.L_30:
        /*00b8*/ 	.word	index@(_Z7reduce6PiS_S_j)
        /*00bc*/ 	.word	0x00000000


	//----- nvinfo : EIATTR_MIN_STACK_SIZE
	.align		4
.L_31:
        /*00c0*/ 	.byte	0x04, 0x12
        /*00c2*/ 	.short	(.L_33 - .L_32)
	.align		4
.L_32:
        /*00c4*/ 	.word	index@(_Z9cudaRelaxPiS_S_S_S_)
        /*00c8*/ 	.word	0x00000000


	//----- nvinfo : EIATTR_MIN_STACK_SIZE
	.align		4
.L_33:
        /*00cc*/ 	.byte	0x04, 0x12
        /*00ce*/ 	.short	(.L_35 - .L_34)
	.align		4
.L_34:
        /*00d0*/ 	.word	index@(_Z7setFlagPiS_S_)
        /*00d4*/ 	.word	0x00000000


	//----- nvinfo : EIATTR_MIN_STACK_SIZE
	.align		4
.L_35:
        /*00d8*/ 	.byte	0x04, 0x12
        /*00da*/ 	.short	(.L_37 - .L_36)
	.align		4
.L_36:
        /*00dc*/ 	.word	index@(_Z13minimumKernelPiS_S_S_S_S_i)
        /*00e0*/ 	.word	0x00000000


	//----- nvinfo : EIATTR_MIN_STACK_SIZE
	.align		4
.L_37:
        /*00e4*/ 	.byte	0x04, 0x12
        /*00e6*/ 	.short	(.L_39 - .L_38)
	.align		4
.L_38:
        /*00e8*/ 	.word	index@(_Z15closestNodeCUDAPiS_S_i)
        /*00ec*/ 	.word	0x00000000


	//----- nvinfo : EIATTR_MIN_STACK_SIZE
	.align		4
.L_39:
        /*00f0*/ 	.byte	0x04, 0x12
        /*00f2*/ 	.short	(.L_41 - .L_40)
	.align		4
.L_40:
        /*00f4*/ 	.word	index@(_Z18reduce6NoVisitedV2PiS_S_i)
        /*00f8*/ 	.word	0x00000000
.L_41:


//--------------------- .nv.compat                --------------------------
	.section	.nv.compat,"",@"SHT_CUDA_COMPAT_INFO"
	.align	4
        /*0000*/ 	.byte	0x02, 0x09, 0x00, 0x00, 0x02, 0x02, 0x01, 0x00, 0x02, 0x05, 0x05, 0x00, 0x03, 0x07, 0x01, 0x01
        /*0010*/ 	.byte	0x02, 0x03, 0x00, 0x00, 0x02, 0x06, 0x01, 0x00, 0x04, 0x0b, 0x08, 0x00, 0x09, 0x00, 0x00, 0x00
        /*0020*/ 	.byte	0x00, 0x00, 0x00, 0x00


//--------------------- .nv.info._Z16reduce6NoVisitedPiS_S_j --------------------------
	.section	.nv.info._Z16reduce6NoVisitedPiS_S_j,"",@"SHT_CUDA_INFO"
	.sectionflags	@""
	.align	4


	//----- nvinfo : EIATTR_CUDA_API_VERSION
	.align		4
        /*0000*/ 	.byte	0x04, 0x37
        /*0002*/ 	.short	(.L_43 - .L_42)
.L_42:
        /*0004*/ 	.word	0x00000082


	//----- nvinfo : EIATTR_KPARAM_INFO
	.align		4
.L_43:
        /*0008*/ 	.byte	0x04, 0x17
        /*000a*/ 	.short	(.L_45 - .L_44)
.L_44:
        /*000c*/ 	.word	0x00000000
        /*0010*/ 	.short	0x0003
        /*0012*/ 	.short	0x0018
        /*0014*/ 	.byte	0x00, 0xf0, 0x11, 0x00


	//----- nvinfo : EIATTR_KPARAM_INFO
	.align		4
.L_45:
        /*0018*/ 	.byte	0x04, 0x17
        /*001a*/ 	.short	(.L_47 - .L_46)
.L_46:
        /*001c*/ 	.word	0x00000000
        /*0020*/ 	.short	0x0002
        /*0022*/ 	.short	0x0010
        /*0024*/ 	.byte	0x00, 0xf5, 0x21, 0x00


	//----- nvinfo : EIATTR_KPARAM_INFO
	.align		4
.L_47:
        /*0028*/ 	.byte	0x04, 0x17
        /*002a*/ 	.short	(.L_49 - .L_48)
.L_48:
        /*002c*/ 	.word	0x00000000
        /*0030*/ 	.short	0x0001
        /*0032*/ 	.short	0x0008
        /*0034*/ 	.byte	0x00, 0xf5, 0x21, 0x00


	//----- nvinfo : EIATTR_KPARAM_INFO
	.align		4
.L_49:
        /*0038*/ 	.byte	0x04, 0x17
        /*003a*/ 	.short	(.L_51 - .L_50)
.L_50:
        /*003c*/ 	.word	0x00000000
        /*0040*/ 	.short	0x0000
        /*0042*/ 	.short	0x0000
        /*0044*/ 	.byte	0x00, 0xf5, 0x21, 0x00


	//----- nvinfo : EIATTR_SPARSE_MMA_MASK
	.align		4
.L_51:
        /*0048*/ 	.byte	0x03, 0x50
        /*004a*/ 	.short	0x0000


	//----- nvinfo : EIATTR_MAXREG_COUNT
	.align		4
        /*004c*/ 	.byte	0x03, 0x1b
        /*004e*/ 	.short	0x00ff


	//----- nvinfo : EIATTR_NUM_BARRIERS
	.align		4
        /*0050*/ 	.byte	0x02, 0x4c
        /*0052*/ 	.byte	0x01
	.zero		1


	//----- nvinfo : EIATTR_MERCURY_ISA_VERSION
	.align		4
        /*0054*/ 	.byte	0x03, 0x5f
        /*0056*/ 	.short	0x0101


	//----- nvinfo : EIATTR_VRC_CTA_INIT_COUNT
	.align		4
        /*0058*/ 	.byte	0x02, 0x4a
	.zero		1
	.zero		1


	//----- nvinfo : EIATTR_EXIT_INSTR_OFFSETS
	.align		4
        /*005c*/ 	.byte	0x04, 0x1c
        /*005e*/ 	.short	(.L_53 - .L_52)


	//   ....[0]....
.L_52:
        /*0060*/ 	.word	0x00000390


	//   ....[1]....
        /*0064*/ 	.word	0x00000470


	//----- nvinfo : EIATTR_CRS_STACK_SIZE
	.align		4
.L_53:
        /*0068*/ 	.byte	0x04, 0x1e
        /*006a*/ 	.short	(.L_55 - .L_54)
.L_54:
        /*006c*/ 	.word	0x00000000


	//----- nvinfo : EIATTR_CBANK_PARAM_SIZE
	.align		4
.L_55:
        /*0070*/ 	.byte	0x03, 0x19
        /*0072*/ 	.short	0x001c


	//----- nvinfo : EIATTR_PARAM_CBANK
	.align		4
        /*0074*/ 	.byte	0x04, 0x0a
        /*0076*/ 	.short	(.L_57 - .L_56)
	.align		4
.L_56:
        /*0078*/ 	.word	index@(.nv.constant0._Z16reduce6NoVisitedPiS_S_j)
        /*007c*/ 	.short	0x0380
        /*007e*/ 	.short	0x001c


	//----- nvinfo : EIATTR_SW_WAR
	.align		4
.L_57:
        /*0080*/ 	.byte	0x04, 0x36
        /*0082*/ 	.short	(.L_59 - .L_58)
.L_58:
        /*0084*/ 	.word	0x00000008
.L_59:


//--------------------- .nv.info._Z7reduce6PiS_S_j --------------------------
	.section	.nv.info._Z7reduce6PiS_S_j,"",@"SHT_CUDA_INFO"
	.sectionflags	@""
	.align	4


	//----- nvinfo : EIATTR_CUDA_API_VERSION
	.align		4
        /*0000*/ 	.byte	0x04, 0x37
        /*0002*/ 	.short	(.L_61 - .L_60)
.L_60:
        /*0004*/ 	.word	0x00000082


	//----- nvinfo : EIATTR_KPARAM_INFO
	.align		4
.L_61:
        /*0008*/ 	.byte	0x04, 0x17
        /*000a*/ 	.short	(.L_63 - .L_62)
.L_62:
        /*000c*/ 	.word	0x00000000
        /*0010*/ 	.short	0x0003
        /*0012*/ 	.short	0x0018
        /*0014*/ 	.byte	0x00, 0xf0, 0x11, 0x00


	//----- nvinfo : EIATTR_KPARAM_INFO
	.align		4
.L_63:
        /*0018*/ 	.byte	0x04, 0x17
        /*001a*/ 	.short	(.L_65 - .L_64)
.L_64:
        /*001c*/ 	.word	0x00000000
        /*0020*/ 	.short	0x0002
        /*0022*/ 	.short	0x0010
        /*0024*/ 	.byte	0x00, 0xf5, 0x21, 0x00


	//----- nvinfo : EIATTR_KPARAM_INFO
	.align		4
.L_65:
        /*0028*/ 	.byte	0x04, 0x17
        /*002a*/ 	.short	(.L_67 - .L_66)
.L_66:
        /*002c*/ 	.word	0x00000000
        /*0030*/ 	.short	0x0001
        /*0032*/ 	.short	0x0008
        /*0034*/ 	.byte	0x00, 0xf5, 0x21, 0x00


	//----- nvinfo : EIATTR_KPARAM_INFO
	.align		4
.L_67:
        /*0038*/ 	.byte	0x04, 0x17
        /*003a*/ 	.short	(.L_69 - .L_68)
.L_68:
        /*003c*/ 	.word	0x00000000
        /*0040*/ 	.short	0x0000
        /*0042*/ 	.short	0x0000
        /*0044*/ 	.byte	0x00, 0xf5, 0x21, 0x00


	//----- nvinfo : EIATTR_SPARSE_MMA_MASK
	.align		4
.L_69:
        /*0048*/ 	.byte	0x03, 0x50
        /*004a*/ 	.short	0x0000


	//----- nvinfo : EIATTR_MAXREG_COUNT
	.align		4
        /*004c*/ 	.byte	0x03, 0x1b
        /*004e*/ 	.short	0x00ff


	//----- nvinfo : EIATTR_NUM_BARRIERS
	.align		4
        /*0050*/ 	.byte	0x02, 0x4c
        /*0052*/ 	.byte	0x01
	.zero		1


	//----- nvinfo : EIATTR_MERCURY_ISA_VERSION
	.align		4
        /*0054*/ 	.byte	0x03, 0x5f
        /*0056*/ 	.short	0x0101


	//----- nvinfo : EIATTR_VRC_CTA_INIT_COUNT
	.align		4
        /*0058*/ 	.byte	0x02, 0x4a
	.zero		1
	.zero		1


	//----- nvinfo : EIATTR_EXIT_INSTR_OFFSETS
	.align		4
        /*005c*/ 	.byte	0x04, 0x1c
        /*005e*/ 	.short	(.L_71 - .L_70)


	//   ....[0]....
.L_70:
        /*0060*/ 	.word	0x00000380


	//   ....[1]....
        /*0064*/ 	.word	0x00000400


	//----- nvinfo : EIATTR_CRS_STACK_SIZE
	.align		4
.L_71:
        /*0068*/ 	.byte	0x04, 0x1e
        /*006a*/ 	.short	(.L_73 - .L_72)
.L_72:
        /*006c*/ 	.word	0x00000000


	//----- nvinfo : EIATTR_CBANK_PARAM_SIZE
	.align		4
.L_73:
        /*0070*/ 	.byte	0x03, 0x19
        /*0072*/ 	.short	0x001c


	//----- nvinfo : EIATTR_PARAM_CBANK
	.align		4
        /*0074*/ 	.byte	0x04, 0x0a
        /*0076*/ 	.short	(.L_75 - .L_74)
	.align		4
.L_74:
        /*0078*/ 	.word	index@(.nv.constant0._Z7reduce6PiS_S_j)
        /*007c*/ 	.short	0x0380
        /*007e*/ 	.short	0x001c


	//----- nvinfo : EIATTR_SW_WAR
	.align		4
.L_75:
        /*0080*/ 	.byte	0x04, 0x36
        /*0082*/ 	.short	(.L_77 - .L_76)
.L_76:
        /*0084*/ 	.word	0x00000008
.L_77:


//--------------------- .nv.info._Z9cudaRelaxPiS_S_S_S_ --------------------------
	.section	.nv.info._Z9cudaRelaxPiS_S_S_S_,"",@"SHT_CUDA_INFO"
	.sectionflags	@""
	.align	4


	//----- nvinfo : EIATTR_CUDA_API_VERSION
	.align		4
        /*0000*/ 	.byte	0x04, 0x37
        /*0002*/ 	.short	(.L_79 - .L_78)
.L_78:
        /*0004*/ 	.word	0x00000082


	//----- nvinfo : EIATTR_KPARAM_INFO
	.align		4
.L_79:
        /*0008*/ 	.byte	0x04, 0x17
        /*000a*/ 	.short	(.L_81 - .L_80)
.L_80:
        /*000c*/ 	.word	0x00000000
        /*0010*/ 	.short	0x0004
        /*0012*/ 	.short	0x0020
        /*0014*/ 	.byte	0x00, 0xf5, 0x21, 0x00


	//----- nvinfo : EIATTR_KPARAM_INFO
	.align		4
.L_81:
        /*0018*/ 	.byte	0x04, 0x17
        /*001a*/ 	.short	(.L_83 - .L_82)
.L_82:
        /*001c*/ 	.word	0x00000000
        /*0020*/ 	.short	0x0003
        /*0022*/ 	.short	0x0018
        /*0024*/ 	.byte	0x00, 0xf5, 0x21, 0x00


	//----- nvinfo : EIATTR_KPARAM_INFO
	.align		4
.L_83:
        /*0028*/ 	.byte	0x04, 0x17
        /*002a*/ 	.short	(.L_85 - .L_84)
.L_84:
        /*002c*/ 	.word	0x00000000
        /*0030*/ 	.short	0x0002
        /*0032*/ 	.short	0x0010
        /*0034*/ 	.byte	0x00, 0xf5, 0x21, 0x00


	//----- nvinfo : EIATTR_KPARAM_INFO
	.align		4
.L_85:
        /*0038*/ 	.byte	0x04, 0x17
        /*003a*/ 	.short	(.L_87 - .L_86)
.L_86:
        /*003c*/ 	.word	0x00000000
        /*0040*/ 	.short	0x0001
        /*0042*/ 	.short	0x0008
        /*0044*/ 	.byte	0x00, 0xf5, 0x21, 0x00


	//----- nvinfo : EIATTR_KPARAM_INFO
	.align		4
.L_87:
        /*0048*/ 	.byte	0x04, 0x17
        /*004a*/ 	.short	(.L_89 - .L_88)
.L_88:
        /*004c*/ 	.word	0x00000000
        /*0050*/ 	.short	0x0000
        /*0052*/ 	.short	0x0000
        /*0054*/ 	.byte	0x00, 0xf5, 0x21, 0x00


	//----- nvinfo : EIATTR_SPARSE_MMA_MASK
	.align		4
.L_89:
        /*0058*/ 	.byte	0x03, 0x50
        /*005a*/ 	.short	0x0000


	//----- nvinfo : EIATTR_MAXREG_COUNT
	.align		4
        /*005c*/ 	.byte	0x03, 0x1b
        /*005e*/ 	.short	0x00ff


	//----- nvinfo : EIATTR_MERCURY_ISA_VERSION
	.align		4
        /*0060*/ 	.byte	0x03, 0x5f
        /*0062*/ 	.short	0x0101


	//----- nvinfo : EIATTR_VRC_CTA_INIT_COUNT
	.align		4
        /*0064*/ 	.byte	0x02, 0x4a
	.zero		1
	.zero		1


	//----- nvinfo : EIATTR_EXIT_INSTR_OFFSETS
	.align		4
        /*0068*/ 	.byte	0x04, 0x1c
        /*006a*/ 	.short	(.L_91 - .L_90)


	//   ....[0]....
.L_90:
        /*006c*/ 	.word	0x00000100


	//   ....[1]....
        /*0070*/ 	.word	0x00000150


	//   ....[2]....
        /*0074*/ 	.word	0x000001a0


	//   ....[3]....
        /*0078*/ 	.word	0x000001f0


	//----- nvinfo : EIATTR_CBANK_PARAM_SIZE
	.align		4
.L_91:
        /*007c*/ 	.byte	0x03, 0x19
        /*007e*/ 	.short	0x0028


	//----- nvinfo : EIATTR_PARAM_CBANK
	.align		4
        /*0080*/ 	.byte	0x04, 0x0a
        /*0082*/ 	.short	(.L_93 - .L_92)
	.align		4
.L_92:
        /*0084*/ 	.word	index@(.nv.constant0._Z9cudaRelaxPiS_S_S_S_)
        /*0088*/ 	.short	0x0380
        /*008a*/ 	.short	0x0028


	//----- nvinfo : EIATTR_SW_WAR
	.align		4
.L_93:
        /*008c*/ 	.byte	0x04, 0x36
        /*008e*/ 	.short	(.L_95 - .L_94)
.L_94:
        /*0090*/ 	.word	0x00000008
.L_95:


//--------------------- .nv.info._Z7setFlagPiS_S_ --------------------------
	.section	.nv.info._Z7setFlagPiS_S_,"",@"SHT_CUDA_INFO"
	.sectionflags	@""
	.align	4


	//----- nvinfo : EIATTR_CUDA_API_VERSION
	.align		4
        /*0000*/ 	.byte	0x04, 0x37
        /*0002*/ 	.short	(.L_97 - .L_96)
.L_96:
        /*0004*/ 	.word	0x00000082


	//----- nvinfo : EIATTR_KPARAM_INFO
	.align		4
.L_97:
        /*0008*/ 	.byte	0x04, 0x17
        /*000a*/ 	.short	(.L_99 - .L_98)
.L_98:
        /*000c*/ 	.word	0x00000000
        /*0010*/ 	.short	0x0002
        /*0012*/ 	.short	0x0010
        /*0014*/ 	.byte	0x00, 0xf5, 0x21, 0x00


	//----- nvinfo : EIATTR_KPARAM_INFO
	.align		4
.L_99:
        /*0018*/ 	.byte	0x04, 0x17
        /*001a*/ 	.short	(.L_101 - .L_100)
.L_100:
        /*001c*/ 	.word	0x00000000
        /*0020*/ 	.short	0x0001
        /*0022*/ 	.short	0x0008
        /*0024*/ 	.byte	0x00, 0xf5, 0x21, 0x00


	//----- nvinfo : EIATTR_KPARAM_INFO
	.align		4
.L_101:
        /*0028*/ 	.byte	0x04, 0x17
        /*002a*/ 	.short	(.L_103 - .L_102)
.L_102:
        /*002c*/ 	.word	0x00000000
        /*0030*/ 	.short	0x0000
        /*0032*/ 	.short	0x0000
        /*0034*/ 	.byte	0x00, 0xf5, 0x21, 0x00


	//----- nvinfo : EIATTR_SPARSE_MMA_MASK
	.align		4
.L_103:
        /*0038*/ 	.byte	0x03, 0x50
        /*003a*/ 	.short	0x0000


	//----- nvinfo : EIATTR_MAXREG_COUNT
	.align		4
        /*003c*/ 	.byte	0x03, 0x1b
        /*003e*/ 	.short	0x00ff


	//----- nvinfo : EIATTR_NUM_BARRIERS
	.align		4
        /*0040*/ 	.byte	0x02, 0x4c
        /*0042*/ 	.byte	0x01
	.zero		1


	//----- nvinfo : EIATTR_MERCURY_ISA_VERSION
	.align		4
        /*0044*/ 	.byte	0x03, 0x5f
        /*0046*/ 	.short	0x0101


	//----- nvinfo : EIATTR_VRC_CTA_INIT_COUNT
	.align		4
        /*0048*/ 	.byte	0x02, 0x4a
	.zero		1
	.zero		1


	//----- nvinfo : EIATTR_EXIT_INSTR_OFFSETS
	.align		4
        /*004c*/ 	.byte	0x04, 0x1c
        /*004e*/ 	.short	(.L_105 - .L_104)


	//   ....[0]....
.L_104:
        /*0050*/ 	.word	0x00000060


	//   ....[1]....
        /*0054*/ 	.word	0x00000190


	//   ....[2]....
        /*0058*/ 	.word	0x000001d0


	//----- nvinfo : EIATTR_CRS_STACK_SIZE
	.align		4
.L_105:
        /*005c*/ 	.byte	0x04, 0x1e
        /*005e*/ 	.short	(.L_107 - .L_106)
.L_106:
        /*0060*/ 	.word	0x00000000


	//----- nvinfo : EIATTR_CBANK_PARAM_SIZE
	.align		4
.L_107:
        /*0064*/ 	.byte	0x03, 0x19
        /*0066*/ 	.short	0x0018


	//----- nvinfo : EIATTR_PARAM_CBANK
	.align		4
        /*0068*/ 	.byte	0x04, 0x0a
        /*006a*/ 	.short	(.L_109 - .L_108)
	.align		4
.L_108:
        /*006c*/ 	.word	index@(.nv.constant0._Z7setFlagPiS_S_)
        /*0070*/ 	.short	0x0380
        /*0072*/ 	.short	0x0018


	//----- nvinfo : EIATTR_SW_WAR
	.align		4
.L_109:
        /*0074*/ 	.byte	0x04, 0x36
        /*0076*/ 	.short	(.L_111 - .L_110)
.L_110:
        /*0078*/ 	.word	0x00000008
.L_111:


//--------------------- .nv.info._Z13minimumKernelPiS_S_S_S_S_i --------------------------
	.section	.nv.info._Z13minimumKernelPiS_S_S_S_S_i,"",@"SHT_CUDA_INFO"
	.sectionflags	@""
	.align	4


	//----- nvinfo : EIATTR_CUDA_API_VERSION
	.align		4
        /*0000*/ 	.byte	0x04, 0x37
        /*0002*/ 	.short	(.L_113 - .L_112)
.L_112:
        /*0004*/ 	.word	0x00000082


	//----- nvinfo : EIATTR_KPARAM_INFO
	.align		4
.L_113:
        /*0008*/ 	.byte	0x04, 0x17
        /*000a*/ 	.short	(.L_115 - .L_114)
.L_114:
        /*000c*/ 	.word	0x00000000
        /*0010*/ 	.short	0x0006
        /*0012*/ 	.short	0x0030
        /*0014*/ 	.byte	0x00, 0xf0, 0x11, 0x00


	//----- nvinfo : EIATTR_KPARAM_INFO
	.align		4
.L_115:
        /*0018*/ 	.byte	0x04, 0x17
        /*001a*/ 	.short	(.L_117 - .L_116)
.L_116:
        /*001c*/ 	.word	0x00000000
        /*0020*/ 	.short	0x0005
        /*0022*/ 	.short	0x0028
        /*0024*/ 	.byte	0x00, 0xf5, 0x21, 0x00


	//----- nvinfo : EIATTR_KPARAM_INFO
	.align		4
.L_117:
        /*0028*/ 	.byte	0x04, 0x17
        /*002a*/ 	.short	(.L_119 - .L_118)
.L_118:
        /*002c*/ 	.word	0x00000000
        /*0030*/ 	.short	0x0004
        /*0032*/ 	.short	0x0020
        /*0034*/ 	.byte	0x00, 0xf5, 0x21, 0x00


	//----- nvinfo : EIATTR_KPARAM_INFO
	.align		4
.L_119:
        /*0038*/ 	.byte	0x04, 0x17
        /*003a*/ 	.short	(.L_121 - .L_120)
.L_120:
        /*003c*/ 	.word	0x00000000
        /*0040*/ 	.short	0x0003
        /*0042*/ 	.short	0x0018
        /*0044*/ 	.byte	0x00, 0xf5, 0x21, 0x00


	//----- nvinfo : EIATTR_KPARAM_INFO
	.align		4
.L_121:
        /*0048*/ 	.byte	0x04, 0x17
        /*004a*/ 	.short	(.L_123 - .L_122)
.L_122:
        /*004c*/ 	.word	0x00000000
        /*0050*/ 	.short	0x0002
        /*0052*/ 	.short	0x0010
        /*0054*/ 	.byte	0x00, 0xf5, 0x21, 0x00


	//----- nvinfo : EIATTR_KPARAM_INFO
	.align		4
.L_123:
        /*0058*/ 	.byte	0x04, 0x17
        /*005a*/ 	.short	(.L_125 - .L_124)
.L_124:
        /*005c*/ 	.word	0x00000000
        /*0060*/ 	.short	0x0001
        /*0062*/ 	.short	0x0008
        /*0064*/ 	.byte	0x00, 0xf5, 0x21, 0x00


	//----- nvinfo : EIATTR_KPARAM_INFO
	.align		4
.L_125:
        /*0068*/ 	.byte	0x04, 0x17
        /*006a*/ 	.short	(.L_127 - .L_126)
.L_126:
        /*006c*/ 	.word	0x00000000
        /*0070*/ 	.short	0x0000
        /*0072*/ 	.short	0x0000
        /*0074*/ 	.byte	0x00, 0xf5, 0x21, 0x00


	//----- nvinfo : EIATTR_SPARSE_MMA_MASK
	.align		4
.L_127:
        /*0078*/ 	.byte	0x03, 0x50
        /*007a*/ 	.short	0x0000


	//----- nvinfo : EIATTR_MAXREG_COUNT
	.align		4
        /*007c*/ 	.byte	0x03, 0x1b
        /*007e*/ 	.short	0x00ff


	//----- nvinfo : EIATTR_MERCURY_ISA_VERSION
	.align		4
        /*0080*/ 	.byte	0x03, 0x5f
        /*0082*/ 	.short	0x0101


	//----- nvinfo : EIATTR_VRC_CTA_INIT_COUNT
	.align		4
        /*0084*/ 	.byte	0x02, 0x4a
	.zero		1
	.zero		1


	//----- nvinfo : EIATTR_EXIT_INSTR_OFFSETS
	.align		4
        /*0088*/ 	.byte	0x04, 0x1c
        /*008a*/ 	.short	(.L_129 - .L_128)


	//   ....[0]....
.L_128:
        /*008c*/ 	.word	0x00000080


	//   ....[1]....
        /*0090*/ 	.word	0x000000e0


	//   ....[2]....
        /*0094*/ 	.word	0x00000130


	//   ....[3]....
        /*0098*/ 	.word	0x00000240


	//   ....[4]....
        /*009c*/ 	.word	0x000002f0


	//   ....[5]....
        /*00a0*/ 	.word	0x00000510


	//----- nvinfo : EIATTR_CRS_STACK_SIZE
	.align		4
.L_129:
        /*00a4*/ 	.byte	0x04, 0x1e
        /*00a6*/ 	.short	(.L_131 - .L_130)
.L_130:
        /*00a8*/ 	.word	0x00000000


	//----- nvinfo : EIATTR_CBANK_PARAM_SIZE
	.align		4
.L_131:
        /*00ac*/ 	.byte	0x03, 0x19
        /*00ae*/ 	.short	0x0034


	//----- nvinfo : EIATTR_PARAM_CBANK
	.align		4
        /*00b0*/ 	.byte	0x04, 0x0a
        /*00b2*/ 	.short	(.L_133 - .L_132)
	.align		4
.L_132:
        /*00b4*/ 	.word	index@(.nv.constant0._Z13minimumKernelPiS_S_S_S_S_i)
        /*00b8*/ 	.short	0x0380
        /*00ba*/ 	.short	0x0034


	//----- nvinfo : EIATTR_SW_WAR
	.align		4
.L_133:
        /*00bc*/ 	.byte	0x04, 0x36
        /*00be*/ 	.short	(.L_135 - .L_134)
.L_134:
        /*00c0*/ 	.word	0x00000008
.L_135:


//--------------------- .nv.info._Z15closestNodeCUDAPiS_S_i --------------------------
	.section	.nv.info._Z15closestNodeCUDAPiS_S_i,"",@"SHT_CUDA_INFO"
	.sectionflags	@""
	.align	4


	//----- nvinfo : EIATTR_CUDA_API_VERSION
	.align		4
        /*0000*/ 	.byte	0x04, 0x37
        /*0002*/ 	.short	(.L_137 - .L_136)
.L_136:
        /*0004*/ 	.word	0x00000082


	//----- nvinfo : EIATTR_KPARAM_INFO
	.align		4
.L_137:
        /*0008*/ 	.byte	0x04, 0x17
        /*000a*/ 	.short	(.L_139 - .L_138)
.L_138:
        /*000c*/ 	.word	0x00000000
        /*0010*/ 	.short	0x0003
        /*0012*/ 	.short	0x0018
        /*0014*/ 	.byte	0x00, 0xf0, 0x11, 0x00


	//----- nvinfo : EIATTR_KPARAM_INFO
	.align		4
.L_139:
        /*0018*/ 	.byte	0x04, 0x17
        /*001a*/ 	.short	(.L_141 - .L_140)
.L_140:
        /*001c*/ 	.word	0x00000000
        /*0020*/ 	.short	0x0002
        /*0022*/ 	.short	0x0010
        /*0024*/ 	.byte	0x00, 0xf5, 0x21, 0x00


	//----- nvinfo : EIATTR_KPARAM_INFO
	.align		4
.L_141:
        /*0028*/ 	.byte	0x04, 0x17
        /*002a*/ 	.short	(.L_143 - .L_142)
.L_142:
        /*002c*/ 	.word	0x00000000
        /*0030*/ 	.short	0x0001
        /*0032*/ 	.short	0x0008
        /*0034*/ 	.byte	0x00, 0xf5, 0x21, 0x00


	//----- nvinfo : EIATTR_KPARAM_INFO
	.align		4
.L_143:
        /*0038*/ 	.byte	0x04, 0x17
        /*003a*/ 	.short	(.L_145 - .L_144)
.L_144:
        /*003c*/ 	.word	0x00000000
        /*0040*/ 	.short	0x0000
        /*0042*/ 	.short	0x0000
        /*0044*/ 	.byte	0x00, 0xf5, 0x21, 0x00


	//----- nvinfo : EIATTR_SPARSE_MMA_MASK
	.align		4
.L_145:
        /*0048*/ 	.byte	0x03, 0x50
        /*004a*/ 	.short	0x0000


	//----- nvinfo : EIATTR_MAXREG_COUNT
	.align		4
        /*004c*/ 	.byte	0x03, 0x1b
        /*004e*/ 	.short	0x00ff


	//----- nvinfo : EIATTR_MERCURY_ISA_VERSION
	.align		4
        /*0050*/ 	.byte	0x03, 0x5f
        /*0052*/ 	.short	0x0101


	//----- nvinfo : EIATTR_VRC_CTA_INIT_COUNT
	.align		4
        /*0054*/ 	.byte	0x02, 0x4a
	.zero		1
	.zero		1


	//----- nvinfo : EIATTR_EXIT_INSTR_OFFSETS
	.align		4
        /*0058*/ 	.byte	0x04, 0x1c
        /*005a*/ 	.short	(.L_147 - .L_146)


	//   ....[0]....
.L_146:
        /*005c*/ 	.word	0x000011d0


	//----- nvinfo : EIATTR_CBANK_PARAM_SIZE
	.align		4
.L_147:
        /*0060*/ 	.byte	0x03, 0x19
        /*0062*/ 	.short	0x001c


	//----- nvinfo : EIATTR_PARAM_CBANK
	.align		4
        /*0064*/ 	.byte	0x04, 0x0a
        /*0066*/ 	.short	(.L_149 - .L_148)
	.align		4
.L_148:
        /*0068*/ 	.word	index@(.nv.constant0._Z15closestNodeCUDAPiS_S_i)
        /*006c*/ 	.short	0x0380
        /*006e*/ 	.short	0x001c


	//----- nvinfo : EIATTR_SW_WAR
	.align		4
.L_149:
        /*0070*/ 	.byte	0x04, 0x36
        /*0072*/ 	.short	(.L_151 - .L_150)
.L_150:
        /*0074*/ 	.word	0x00000008
.L_151:


//--------------------- .nv.info._Z18reduce6NoVisitedV2PiS_S_i --------------------------
	.section	.nv.info._Z18reduce6NoVisitedV2PiS_S_i,"",@"SHT_CUDA_INFO"
	.sectionflags	@""
	.align	4


	//----- nvinfo : EIATTR_CUDA_API_VERSION
	.align		4
        /*0000*/ 	.byte	0x04, 0x37
        /*0002*/ 	.short	(.L_153 - .L_152)
.L_152:
        /*0004*/ 	.word	0x00000082


	//----- nvinfo : EIATTR_KPARAM_INFO
	.align		4
.L_153:
        /*0008*/ 	.byte	0x04, 0x17
        /*000a*/ 	.short	(.L_155 - .L_154)
.L_154:
        /*000c*/ 	.word	0x00000000
        /*0010*/ 	.short	0x0003
        /*0012*/ 	.short	0x0018
        /*0014*/ 	.byte	0x00, 0xf0, 0x11, 0x00


	//----- nvinfo : EIATTR_KPARAM_INFO
	.align		4
.L_155:
        /*0018*/ 	.byte	0x04, 0x17
        /*001a*/ 	.short	(.L_157 - .L_156)
.L_156:
        /*001c*/ 	.word	0x00000000
        /*0020*/ 	.short	0x0002
        /*0022*/ 	.short	0x0010
        /*0024*/ 	.byte	0x00, 0xf5, 0x21, 0x00


	//----- nvinfo : EIATTR_KPARAM_INFO
	.align		4
.L_157:
        /*0028*/ 	.byte	0x04, 0x17
        /*002a*/ 	.short	(.L_159 - .L_158)
.L_158:
        /*002c*/ 	.word	0x00000000
        /*0030*/ 	.short	0x0001
        /*0032*/ 	.short	0x0008
        /*0034*/ 	.byte	0x00, 0xf5, 0x21, 0x00


	//----- nvinfo : EIATTR_KPARAM_INFO
	.align		4
.L_159:
        /*0038*/ 	.byte	0x04, 0x17
        /*003a*/ 	.short	(.L_161 - .L_160)
.L_160:
        /*003c*/ 	.word	0x00000000
        /*0040*/ 	.short	0x0000
        /*0042*/ 	.short	0x0000
        /*0044*/ 	.byte	0x00, 0xf5, 0x21, 0x00


	//----- nvinfo : EIATTR_SPARSE_MMA_MASK
	.align		4
.L_161:
        /*0048*/ 	.byte	0x03, 0x50
        /*004a*/ 	.short	0x0000


	//----- nvinfo : EIATTR_MAXREG_COUNT
	.align		4
        /*004c*/ 	.byte	0x03, 0x1b
        /*004e*/ 	.short	0x00ff


	//----- nvinfo : EIATTR_NUM_BARRIERS
	.align		4
        /*0050*/ 	.byte	0x02, 0x4c
        /*0052*/ 	.byte	0x01
	.zero		1


	//----- nvinfo : EIATTR_MERCURY_ISA_VERSION
	.align		4
        /*0054*/ 	.byte	0x03, 0x5f
        /*0056*/ 	.short	0x0101


	//----- nvinfo : EIATTR_VRC_CTA_INIT_COUNT
	.align		4
        /*0058*/ 	.byte	0x02, 0x4a
	.zero		1
	.zero		1


	//----- nvinfo : EIATTR_EXIT_INSTR_OFFSETS
	.align		4
        /*005c*/ 	.byte	0x04, 0x1c
        /*005e*/ 	.short	(.L_163 - .L_162)


	//   ....[0]....
.L_162:
        /*0060*/ 	.word	0x00000390


	//   ....[1]....
        /*0064*/ 	.word	0x00000440


	//----- nvinfo : EIATTR_CRS_STACK_SIZE
	.align		4
.L_163:
        /*0068*/ 	.byte	0x04, 0x1e
        /*006a*/ 	.short	(.L_165 - .L_164)
.L_164:
        /*006c*/ 	.word	0x00000000


	//----- nvinfo : EIATTR_CBANK_PARAM_SIZE
	.align		4
.L_165:
        /*0070*/ 	.byte	0x03, 0x19
        /*0072*/ 	.short	0x001c


	//----- nvinfo : EIATTR_PARAM_CBANK
	.align		4
        /*0074*/ 	.byte	0x04, 0x0a
        /*0076*/ 	.short	(.L_167 - .L_166)
	.align		4
.L_166:
        /*0078*/ 	.word	index@(.nv.constant0._Z18reduce6NoVisitedV2PiS_S_i)
        /*007c*/ 	.short	0x0380
        /*007e*/ 	.short	0x001c


	//----- nvinfo : EIATTR_SW_WAR
	.align		4
.L_167:
        /*0080*/ 	.byte	0x04, 0x36
        /*0082*/ 	.short	(.L_169 - .L_168)
.L_168:
        /*0084*/ 	.word	0x00000008
.L_169:


//--------------------- .nv.callgraph             --------------------------
	.section	.nv.callgraph,"",@"SHT_CUDA_CALLGRAPH"
	.align	4
	.sectionentsize	8
	.align		4
        /*0000*/ 	.word	0x00000000
	.align		4
        /*0004*/ 	.word	0xffffffff
	.align		4
        /*0008*/ 	.word	0x00000000
	.align		4
        /*000c*/ 	.word	0xfffffffe
	.align		4
        /*0010*/ 	.word	0x00000000
	.align		4
        /*0014*/ 	.word	0xfffffffd
	.align		4
        /*0018*/ 	.word	0x00000000
	.align		4
        /*001c*/ 	.word	0xfffffffc


//--------------------- .text._Z16reduce6NoVisitedPiS_S_j --------------------------
	.section	.text._Z16reduce6NoVisitedPiS_S_j,"ax",@progbits
	.align	128
        .global         _Z16reduce6NoVisitedPiS_S_j
        .type           _Z16reduce6NoVisitedPiS_S_j,@function
        .size           _Z16reduce6NoVisitedPiS_S_j,(.L_x_37 - _Z16reduce6NoVisitedPiS_S_j)
        .other          _Z16reduce6NoVisitedPiS_S_j,@"STO_CUDA_ENTRY STV_DEFAULT"
_Z16reduce6NoVisitedPiS_S_j:
.text._Z16reduce6NoVisitedPiS_S_j:
[----:B------:R-:W-:Y:S01]  /*0000*/  LDC R1, c[0x0][0x37c] ;  /* 0x0000df00ff017b82 */ /* 0x000fe20000000800 */
[----:B------:R-:W0:Y:S07]  /*0010*/  S2R R7, SR_TID.X ;  /* 0x0000000000077919 */ /* 0x000e2e0000002100 */
[----:B------:R-:W1:Y:S01]  /*0020*/  S2UR UR5, SR_CgaCtaId ;  /* 0x00000000000579c3 */ /* 0x000e620000008800 */
[----:B------:R-:W-:Y:S01]  /*0030*/  UMOV UR4, 0x400 ;  /* 0x0000040000047882 */ /* 0x000fe20000000000 */
[----:B------:R-:W2:Y:S01]  /*0040*/  LDCU UR8, c[0x0][0x398] ;  /* 0x00007300ff0877ac */ /* 0x000ea20008000800 */
[----:B------:R-:W-:Y:S01]  /*0050*/  IMAD.MOV.U32 R5, RZ, RZ, 0x1 ;  /* 0x00000001ff057424 */ /* 0x000fe200078e00ff */
[----:B------:R-:W-:Y:S04]  /*0060*/  BSSY.RECONVERGENT B0, `(.L_x_0) ;  /* 0x0000031000007945 */ /* 0x000fe80003800200 */
[----:B------:R-:W0:Y:S08]  /*0070*/  S2UR UR6, SR_CTAID.X ;  /* 0x00000000000679c3 */ /* 0x000e300000002500 */
[----:B------:R-:W0:Y:S01]  /*0080*/  LDC R2, c[0x0][0x360] ;  /* 0x0000d800ff027b82 */ /* 0x000e220000000800 */
[----:B-1----:R-:W-:-:S06]  /*0090*/  ULEA UR4, UR5, UR4, 0x18 ;  /* 0x0000000405047291 */ /* 0x002fcc000f8ec0ff */
[----:B------:R-:W-:-:S05]  /*00a0*/  IMAD.U32 R0, RZ, RZ, UR4 ;  /* 0x00000004ff007e24 */ /* 0x000fca000f8e00ff */
[----:B------:R1:W-:Y:S01]  /*00b0*/  STS [R0+0xfa0], R5 ;  /* 0x000fa00500007388 */ /* 0x0003e20000000800 */
[----:B0-----:R-:W-:Y:S01]  /*00c0*/  IMAD R2, R2, UR6, R7 ;  /* 0x0000000602027c24 */ /* 0x001fe2000f8e0207 */
[----:B------:R-:W0:Y:S04]  /*00d0*/  LDCU.64 UR6, c[0x0][0x358] ;  /* 0x00006b00ff0677ac */ /* 0x000e280008000a00 */
[----:B------:R-:W-:-:S04]  /*00e0*/  VIADDMNMX.U32 R3, R2, 0x1, R2, !PT ;  /* 0x0000000102037846 */ /* 0x000fc80007800002 */
[----:B--2---:R-:W-:-:S13]  /*00f0*/  ISETP.GE.U32.AND P0, PT, R3, UR8, PT ;  /* 0x0000000803007c0c */ /* 0x004fda000bf06070 */
[----:B01----:R-:W-:Y:S05]  /*0100*/  @P0 BRA `(.L_x_1) ;  /* 0x0000000000980947 */ /* 0x003fea0003800000 */
[----:B------:R-:W-:Y:S01]  /*0110*/  LEA R3, R7, R0, 0x2 ;  /* 0x0000000007037211 */ /* 0x000fe200078e10ff */
[----:B------:R-:W-:-:S04]  /*0120*/  UISETP.GE.U32.AND UP0, UPT, UR8, 0x2, UPT ;  /* 0x000000020800788c */ /* 0x000fc8000bf06070 */
[----:B------:R0:W-:Y:S05]  /*0130*/  STS [R3], R2 ;  /* 0x0000000203007388 */ /* 0x0001ea0000000800 */
[----:B------:R-:W-:Y:S05]  /*0140*/  BRA.U !UP0, `(.L_x_1) ;  /* 0x0000000108887547 */ /* 0x000fea000b800000 */
[----:B------:R-:W-:Y:S01]  /*0150*/  ISETP.NE.AND P0, PT, R7, RZ, PT ;  /* 0x000000ff0700720c */ /* 0x000fe20003f05270 */
[----:B------:R-:W1:Y:S08]  /*0160*/  LDC R6, c[0x0][0x398] ;  /* 0x0000e600ff067b82 */ /* 0x000e700000000800 */
[----:B0-----:R-:W0:Y:S04]  /*0170*/  LDC.64 R2, c[0x0][0x380] ;  /* 0x0000e000ff027b82 */ /* 0x001e280000000a00 */
[----:B------:R-:W2:Y:S01]  /*0180*/  @!P0 S2R R9, SR_CgaCtaId ;  /* 0x0000000000098919 */ /* 0x000ea20000008800 */
[----:B------:R-:W-:-:S03]  /*0190*/  @!P0 MOV R8, 0x400 ;  /* 0x0000040000088802 */ /* 0x000fc60000000f00 */
[----:B------:R-:W3:Y:S01]  /*01a0*/  LDC.64 R4, c[0x0][0x388] ;  /* 0x0000e200ff047b82 */ /* 0x000ee20000000a00 */
[----:B--2---:R-:W-:Y:S01]  /*01b0*/  @!P0 LEA R20, R9, R8, 0x18 ;  /* 0x0000000809148211 */ /* 0x004fe200078ec0ff */
[----:B------:R-:W-:-:S07]  /*01c0*/  IMAD.MOV.U32 R9, RZ, RZ, 0x1 ;  /* 0x00000001ff097424 */ /* 0x000fce00078e00ff */
.L_x_3:
[----:B------:R-:W-:-:S05]  /*01d0*/  SHF.L.U32 R17, R9, 0x1, RZ ;  /* 0x0000000109117819 */ /* 0x000fca00000006ff */
[----:B------:R-:W-:-:S04]  /*01e0*/  IMAD R8, R17, R7, RZ ;  /* 0x0000000711087224 */ /* 0x000fc800078e02ff */
[----:B------:R-:W-:-:S05]  /*01f0*/  IMAD.IADD R11, R8, 0x1, R9 ;  /* 0x00000001080b7824 */ /* 0x000fca00078e0209 */
[----:B-1----:R-:W-:-:S13]  /*0200*/  ISETP.GE.U32.AND P1, PT, R11, R6, PT ;  /* 0x000000060b00720c */ /* 0x002fda0003f26070 */
[----:B------:R-:W-:Y:S05]  /*0210*/  @P1 BRA `(.L_x_2) ;  /* 0x0000000000381947 */ /* 0x000fea0003800000 */
[----:B------:R-:W-:-:S05]  /*0220*/  LEA R18, R8, R0, 0x2 ;  /* 0x0000000008127211 */ /* 0x000fca00078e10ff */
[----:B------:R-:W-:Y:S02]  /*0230*/  IMAD R16, R9, 0x4, R18 ;  /* 0x0000000409107824 */ /* 0x000fe400078e0212 */
[----:B------:R-:W0:Y:S04]  /*0240*/  LDS R9, [R18] ;  /* 0x0000000012097984 */ /* 0x000e280000000800 */
[----:B------:R-:W1:Y:S01]  /*0250*/  LDS R19, [R16] ;  /* 0x0000000010137984 */ /* 0x000e620000000800 */
[----:B0-----:R-:W-:-:S04]  /*0260*/  IMAD.WIDE R8, R9, 0x4, R2 ;  /* 0x0000000409087825 */ /* 0x001fc800078e0202 */
[----:B-1----:R-:W-:Y:S02]  /*0270*/  IMAD.WIDE R12, R19, 0x4, R2 ;  /* 0x00000004130c7825 */ /* 0x002fe400078e0202 */
[----:B------:R-:W3:Y:S04]  /*0280*/  LDG.E R9, desc[UR6][R8.64] ;  /* 0x0000000608097981 */ /* 0x000ee8000c1e1900 */
[----:B------:R-:W2:Y:S01]  /*0290*/  LDG.E R13, desc[UR6][R12.64] ;  /* 0x000000060c0d7981 */ /* 0x000ea2000c1e1900 */
[----:B---3--:R-:W-:-:S04]  /*02a0*/  IMAD.WIDE R10, R9, 0x4, R4 ;  /* 0x00000004090a7825 */ /* 0x008fc800078e0204 */
[----:B--2---:R-:W-:Y:S02]  /*02b0*/  IMAD.WIDE R14, R13, 0x4, R4 ;  /* 0x000000040d0e7825 */ /* 0x004fe400078e0204 */
[----:B------:R-:W2:Y:S04]  /*02c0*/  LDG.E R10, desc[UR6][R10.64] ;  /* 0x000000060a0a7981 */ /* 0x000ea8000c1e1900 */
[----:B------:R-:W2:Y:S02]  /*02d0*/  LDG.E R15, desc[UR6][R14.64] ;  /* 0x000000060e0f7981 */ /* 0x000ea4000c1e1900 */
[----:B--2---:R-:W-:-:S13]  /*02e0*/  ISETP.GT.AND P1, PT, R10, R15, PT ;  /* 0x0000000f0a00720c */ /* 0x004fda0003f24270 */
[----:B------:R1:W-:Y:S02]  /*02f0*/  @P1 STS [R18], R19 ;  /* 0x0000001312001388 */ /* 0x0003e40000000800 */
.L_x_2:
[----:B------:R-:W-:Y:S01]  /*0300*/  @!P0 MOV R0, R20 ;  /* 0x0000001400008202 */ /* 0x000fe20000000f00 */
[----:B------:R-:W-:Y:S05]  /*0310*/  WARPSYNC.ALL ;  /* 0x0000000000007948 */ /* 0x000fea0003800000 */
[----:B------:R-:W-:Y:S01]  /*0320*/  @!P0 STS [R0+0xfa0], R17 ;  /* 0x000fa01100008388 */ /* 0x000fe20000000800 */
[----:B------:R-:W-:Y:S06]  /*0330*/  BAR.SYNC.DEFER_BLOCKING 0x0 ;  /* 0x0000000000007b1d */ /* 0x000fec0000010000 */
[----:B------:R-:W2:Y:S02]  /*0340*/  LDS R9, [R0+0xfa0] ;  /* 0x000fa00000097984 */ /* 0x000ea40000000800 */
[----:B--2---:R-:W-:-:S13]  /*0350*/  ISETP.GE.U32.AND P1, PT, R9, R6, PT ;  /* 0x000000060900720c */ /* 0x004fda0003f26070 */
[----:B------:R-:W-:Y:S05]  /*0360*/  @!P1 BRA `(.L_x_3) ;  /* 0xfffffffc00989947 */ /* 0x000fea000383ffff */
.L_x_1:
[----:B------:R-:W-:Y:S05]  /*0370*/  BSYNC.RECONVERGENT B0 ;  /* 0x0000000000007941 */ /* 0x000fea0003800200 */
.L_x_0:
[----:B------:R-:W-:-:S13]  /*0380*/  ISETP.NE.AND P0, PT, R7, RZ, PT ;  /* 0x000000ff0700720c */ /* 0x000fda0003f05270 */
[----:B------:R-:W-:Y:S05]  /*0390*/  @P0 EXIT ;  /* 0x000000000000094d */ /* 0x000fea0003800000 */
[----:B------:R-:W2:Y:S01]  /*03a0*/  S2UR UR5, SR_CgaCtaId ;  /* 0x00000000000579c3 */ /* 0x000ea20000008800 */
[----:B------:R-:W-:-:S07]  /*03b0*/  UMOV UR4, 0x400 ;  /* 0x0000040000047882 */ /* 0x000fce0000000000 */
[----:B0-----:R-:W0:Y:S08]  /*03c0*/  LDC.64 R2, c[0x0][0x380] ;  /* 0x0000e000ff027b82 */ /* 0x001e300000000a00 */
[----:B------:R-:W4:Y:S01]  /*03d0*/  LDC.64 R6, c[0x0][0x390] ;  /* 0x0000e400ff067b82 */ /* 0x000f220000000a00 */
[----:B--2---:R-:W-:-:S09]  /*03e0*/  ULEA UR4, UR5, UR4, 0x18 ;  /* 0x0000000405047291 */ /* 0x004fd2000f8ec0ff */
[----:B---3--:R-:W0:Y:S02]  /*03f0*/  LDS R5, [UR4] ;  /* 0x00000004ff057984 */ /* 0x008e240008000800 */
[----:B0-----:R-:W-:-:S06]  /*0400*/  IMAD.WIDE R2, R5, 0x4, R2 ;  /* 0x0000000405027825 */ /* 0x001fcc00078e0202 */
[----:B------:R-:W4:Y:S01]  /*0410*/  LDG.E R3, desc[UR6][R2.64] ;  /* 0x0000000602037981 */ /* 0x000f22000c1e1900 */
[----:B------:R-:W0:Y:S01]  /*0420*/  LDC.64 R4, c[0x0][0x380] ;  /* 0x0000e000ff047b82 */ /* 0x000e220000000a00 */
[----:B------:R-:W-:Y:S02]  /*0430*/  HFMA2 R9, -RZ, RZ, 0, 5.9604644775390625e-08 ;  /* 0x00000001ff097431 */ /* 0x000fe400000001ff */
[----:B----4-:R-:W-:Y:S01]  /*0440*/  IMAD.WIDE R6, R3, 0x4, R6 ;  /* 0x0000000403067825 */ /* 0x010fe200078e0206 */
[----:B0-----:R-:W-:Y:S04]  /*0450*/  STG.E desc[UR6][R4.64], R3 ;  /* 0x0000000304007986 */ /* 0x001fe8000c101906 */
[----:B------:R-:W-:Y:S01]  /*0460*/  STG.E desc[UR6][R6.64], R9 ;  /* 0x0000000906007986 */ /* 0x000fe2000c101906 */
[----:B------:R-:W-:Y:S05]  /*0470*/  EXIT ;  /* 0x000000000000794d */ /* 0x000fea0003800000 */
.L_x_4:
[----:B------:R-:W-:-:S00]  /*0480*/  BRA `(.L_x_4) ;  /* 0xfffffffc00fc7947 */ /* 0x000fc0000383ffff */
[----:B------:R-:W-:-:S00]  /*0490*/  NOP ;  /* 0x0000000000007918 */ /* 0x000fc00000000000 */
        /* <DEDUP_REMOVED lines=14> */
.L_x_37:


//--------------------- .text._Z7reduce6PiS_S_j   --------------------------
	.section	.text._Z7reduce6PiS_S_j,"ax",@progbits
	.align	128
        .global         _Z7reduce6PiS_S_j
        .type           _Z7reduce6PiS_S_j,@function
        .size           _Z7reduce6PiS_S_j,(.L_x_38 - _Z7reduce6PiS_S_j)
        .other          _Z7reduce6PiS_S_j,@"STO_CUDA_ENTRY STV_DEFAULT"
_Z7reduce6PiS_S_j:
.text._Z7reduce6PiS_S_j:
[----:B------:R-:W-:Y:S08]  /*0000*/  LDC R1, c[0x0][0x37c] ;  /* 0x0000df00ff017b82 */ /* 0x000ff00000000800 */
[----:B------:R-:W0:Y:S01]  /*0010*/  S2UR UR5, SR_CgaCtaId ;  /* 0x00000000000579c3 */ /* 0x000e220000008800 */
[----:B------:R-:W1:Y:S01]  /*0020*/  S2R R0, SR_CTAID.X ;  /* 0x0000000000007919 */ /* 0x000e620000002500 */
[----:B------:R-:W1:Y:S01]  /*0030*/  LDCU UR8, c[0x0][0x360] ;  /* 0x00006c00ff0877ac */ /* 0x000e620008000800 */
[----:B------:R-:W-:Y:S01]  /*0040*/  IMAD.MOV.U32 R3, RZ, RZ, 0x1 ;  /* 0x00000001ff037424 */ /* 0x000fe200078e00ff */
[----:B------:R-:W1:Y:S01]  /*0050*/  S2R R7, SR_TID.X ;  /* 0x0000000000077919 */ /* 0x000e620000002100 */
[----:B------:R-:W-:Y:S01]  /*0060*/  UMOV UR4, 0x400 ;  /* 0x0000040000047882 */ /* 0x000fe20000000000 */
[----:B------:R-:W2:Y:S01]  /*0070*/  LDCU.64 UR6, c[0x0][0x358] ;  /* 0x00006b00ff0677ac */ /* 0x000ea20008000a00 */
[----:B0-----:R-:W-:-:S06]  /*0080*/  ULEA UR4, UR5, UR4, 0x18 ;  /* 0x0000000405047291 */ /* 0x001fcc000f8ec0ff */
[----:B------:R-:W-:-:S05]  /*0090*/  IMAD.U32 R6, RZ, RZ, UR4 ;  /* 0x00000004ff067e24 */ /* 0x000fca000f8e00ff */
[----:B------:R0:W-:Y:S01]  /*00a0*/  STS [R6+0xfa0], R3 ;  /* 0x000fa00306007388 */ /* 0x0001e20000000800 */
[----:B-1----:R-:W-:-:S05]  /*00b0*/  IMAD R8, R0, UR8, R7 ;  /* 0x0000000800087c24 */ /* 0x002fca000f8e0207 */
[----:B------:R-:W-:-:S13]  /*00c0*/  ISETP.GT.AND P0, PT, R8, 0xc34e, PT ;  /* 0x0000c34e0800780c */ /* 0x000fda0003f04270 */
[----:B0-2---:R-:W-:Y:S05]  /*00d0*/  @P0 BRA `(.L_x_5) ;  /* 0x0000000000a40947 */ /* 0x005fea0003800000 */
[C---:B------:R-:W-:Y:S01]  /*00e0*/  ISETP.NE.AND P0, PT, R7.reuse, RZ, PT ;  /* 0x000000ff0700720c */ /* 0x040fe20003f05270 */
[----:B------:R-:W0:Y:S01]  /*00f0*/  LDC.64 R2, c[0x0][0x390] ;  /* 0x0000e400ff027b82 */ /* 0x000e220000000a00 */
[----:B------:R-:W-:-:S05]  /*0100*/  LEA R9, R7, R6, 0x2 ;  /* 0x0000000607097211 */ /* 0x000fca00078e10ff */
[----:B------:R1:W-:Y:S02]  /*0110*/  STS [R9], R8 ;  /* 0x0000000809007388 */ /* 0x0003e40000000800 */
[----:B------:R-:W2:Y:S04]  /*0120*/  LDC.64 R4, c[0x0][0x380] ;  /* 0x0000e000ff047b82 */ /* 0x000ea80000000a00 */
[----:B------:R-:W3:Y:S01]  /*0130*/  @!P0 S2R R11, SR_CgaCtaId ;  /* 0x00000000000b8919 */ /* 0x000ee20000008800 */
[----:B------:R-:W-:-:S04]  /*0140*/  @!P0 MOV R10, 0x400 ;  /* 0x00000400000a8802 */ /* 0x000fc80000000f00 */
[----:B---3--:R-:W-:Y:S01]  /*0150*/  @!P0 LEA R15, R11, R10, 0x18 ;  /* 0x0000000a0b0f8211 */ /* 0x008fe200078ec0ff */
[----:B-1----:R-:W-:-:S07]  /*0160*/  IMAD.MOV.U32 R10, RZ, RZ, 0x1 ;  /* 0x00000001ff0a7424 */ /* 0x002fce00078e00ff */
.L_x_7:
[----:B------:R-:W-:-:S05]  /*0170*/  SHF.L.U32 R12, R10, 0x1, RZ ;  /* 0x000000010a0c7819 */ /* 0x000fca00000006ff */
[----:B------:R-:W-:-:S04]  /*0180*/  IMAD R11, R12, R7, RZ ;  /* 0x000000070c0b7224 */ /* 0x000fc800078e02ff */
[----:B------:R-:W-:-:S05]  /*0190*/  IMAD.IADD R9, R11, 0x1, R10 ;  /* 0x000000010b097824 */ /* 0x000fca00078e020a */
[----:B------:R-:W-:-:S13]  /*01a0*/  ISETP.GT.AND P1, PT, R9, 0x3e7, PT ;  /* 0x000003e70900780c */ /* 0x000fda0003f24270 */
[----:B-1-3--:R-:W-:Y:S05]  /*01b0*/  @P1 BRA `(.L_x_6) ;  /* 0x0000000000501947 */ /* 0x00afea0003800000 */
[----:B------:R-:W-:-:S05]  /*01c0*/  LEA R10, R9, R6, 0x2 ;  /* 0x00000006090a7211 */ /* 0x000fca00078e10ff */
[----:B------:R-:W0:Y:S02]  /*01d0*/  LDS R13, [R10] ;  /* 0x000000000a0d7984 */ /* 0x000e240000000800 */
[----:B0-----:R-:W-:-:S06]  /*01e0*/  IMAD.WIDE R8, R13, 0x4, R2 ;  /* 0x000000040d087825 */ /* 0x001fcc00078e0202 */
[----:B------:R-:W3:Y:S01]  /*01f0*/  LDG.E R8, desc[UR6][R8.64] ;  /* 0x0000000608087981 */ /* 0x000ee2000c1e1900 */
[----:B------:R-:W-:Y:S01]  /*0200*/  IMAD R14, R11, 0x4, R6 ;  /* 0x000000040b0e7824 */ /* 0x000fe200078e0206 */
[----:B---3--:R-:W-:-:S13]  /*0210*/  ISETP.NE.AND P1, PT, R8, 0x1, PT ;  /* 0x000000010800780c */ /* 0x008fda0003f25270 */
[----:B------:R-:W-:Y:S05]  /*0220*/  @!P1 BRA `(.L_x_6) ;  /* 0x0000000000349947 */ /* 0x000fea0003800000 */
[----:B------:R-:W0:Y:S01]  /*0230*/  LDS R9, [R14] ;  /* 0x000000000e097984 */ /* 0x000e220000000800 */
[----:B--2---:R-:W-:-:S06]  /*0240*/  IMAD.WIDE R10, R13, 0x4, R4 ;  /* 0x000000040d0a7825 */ /* 0x004fcc00078e0204 */
[----:B------:R-:W2:Y:S01]  /*0250*/  LDG.E R11, desc[UR6][R10.64] ;  /* 0x000000060a0b7981 */ /* 0x000ea2000c1e1900 */
[----:B0-----:R-:W-:-:S06]  /*0260*/  IMAD.WIDE R8, R9, 0x4, R4 ;  /* 0x0000000409087825 */ /* 0x001fcc00078e0204 */
[----:B------:R-:W2:Y:S02]  /*0270*/  LDG.E R8, desc[UR6][R8.64] ;  /* 0x0000000608087981 */ /* 0x000ea4000c1e1900 */
[----:B--2---:R-:W-:-:S13]  /*0280*/  ISETP.GT.AND P1, PT, R8, R11, PT ;  /* 0x0000000b0800720c */ /* 0x004fda0003f24270 */
[----:B------:R1:W-:Y:S01]  /*0290*/  @P1 STS [R14], R13 ;  /* 0x0000000d0e001388 */ /* 0x0003e20000000800 */
[----:B------:R-:W-:Y:S05]  /*02a0*/  @P1 BRA `(.L_x_6) ;  /* 0x0000000000141947 */ /* 0x000fea0003800000 */
[----:B------:R-:W0:Y:S02]  /*02b0*/  LDS R9, [R14] ;  /* 0x000000000e097984 */ /* 0x000e240000000800 */
[----:B0-----:R-:W-:-:S06]  /*02c0*/  IMAD.WIDE R8, R9, 0x4, R2 ;  /* 0x0000000409087825 */ /* 0x001fcc00078e0202 */
[----:B------:R-:W2:Y:S02]  /*02d0*/  LDG.E R8, desc[UR6][R8.64] ;  /* 0x0000000608087981 */ /* 0x000ea4000c1e1900 */
[----:B--2---:R-:W-:-:S13]  /*02e0*/  ISETP.NE.AND P1, PT, R8, 0x1, PT ;  /* 0x000000010800780c */ /* 0x004fda0003f25270 */
[----:B------:R3:W-:Y:S02]  /*02f0*/  @!P1 STS [R14], R13 ;  /* 0x0000000d0e009388 */ /* 0x0007e40000000800 */
.L_x_6:
[----:B------:R-:W-:Y:S01]  /*0300*/  @!P0 MOV R6, R15 ;  /* 0x0000000f00068202 */ /* 0x000fe20000000f00 */
[----:B------:R-:W-:Y:S05]  /*0310*/  WARPSYNC.ALL ;  /* 0x0000000000007948 */ /* 0x000fea0003800000 */
[----:B------:R-:W-:Y:S01]  /*0320*/  @!P0 STS [R6+0xfa0], R12 ;  /* 0x000fa00c06008388 */ /* 0x000fe20000000800 */
[----:B------:R-:W-:Y:S06]  /*0330*/  BAR.SYNC.DEFER_BLOCKING 0x0 ;  /* 0x0000000000007b1d */ /* 0x000fec0000010000 */
[----:B------:R-:W4:Y:S02]  /*0340*/  LDS R10, [R6+0xfa0] ;  /* 0x000fa000060a7984 */ /* 0x000f240000000800 */
[----:B----4-:R-:W-:-:S13]  /*0350*/  ISETP.GE.AND P1, PT, R10, 0x3e8, PT ;  /* 0x000003e80a00780c */ /* 0x010fda0003f26270 */
[----:B------:R-:W-:Y:S05]  /*0360*/  @!P1 BRA `(.L_x_7) ;  /* 0xfffffffc00809947 */ /* 0x000fea000383ffff */
.L_x_5:
[----:B------:R-:W-:-:S13]  /*0370*/  ISETP.NE.AND P0, PT, R7, RZ, PT ;  /* 0x000000ff0700720c */ /* 0x000fda0003f05270 */
[----:B------:R-:W-:Y:S05]  /*0380*/  @P0 EXIT ;  /* 0x000000000000094d */ /* 0x000fea0003800000 */
[----:B------:R-:W4:Y:S01]  /*0390*/  S2UR UR5, SR_CgaCtaId ;  /* 0x00000000000579c3 */ /* 0x000f220000008800 */
[----:B------:R-:W-:-:S07]  /*03a0*/  UMOV UR4, 0x400 ;  /* 0x0000040000047882 */ /* 0x000fce0000000000 */
[----:B0-----:R-:W0:Y:S01]  /*03b0*/  LDC.64 R2, c[0x0][0x388] ;  /* 0x0000e200ff027b82 */ /* 0x001e220000000a00 */
[----:B----4-:R-:W-:Y:S01]  /*03c0*/  ULEA UR4, UR5, UR4, 0x18 ;  /* 0x0000000405047291 */ /* 0x010fe2000f8ec0ff */
[----:B0-----:R-:W-:-:S08]  /*03d0*/  IMAD.WIDE.U32 R2, R0, 0x4, R2 ;  /* 0x0000000400027825 */ /* 0x001fd000078e0002 */
[----:B--2---:R-:W0:Y:S04]  /*03e0*/  LDS R5, [UR4] ;  /* 0x00000004ff057984 */ /* 0x004e280008000800 */
[----:B0-----:R-:W-:Y:S01]  /*03f0*/  STG.E desc[UR6][R2.64], R5 ;  /* 0x0000000502007986 */ /* 0x001fe2000c101906 */
[----:B------:R-:W-:Y:S05]  /*0400*/  EXIT ;  /* 0x000000000000794d */ /* 0x000fea0003800000 */
.L_x_8:
        /* <DEDUP_REMOVED lines=15> */
.L_x_38:


//--------------------- .text._Z9cudaRelaxPiS_S_S_S_ --------------------------
	.section	.text._Z9cudaRelaxPiS_S_S_S_,"ax",@progbits
	.align	128
        .global         _Z9cudaRelaxPiS_S_S_S_
        .type           _Z9cudaRelaxPiS_S_S_S_,@function
        .size           _Z9cudaRelaxPiS_S_S_S_,(.L_x_39 - _Z9cudaRelaxPiS_S_S_S_)
        .other          _Z9cudaRelaxPiS_S_S_S_,@"STO_CUDA_ENTRY STV_DEFAULT"
_Z9cudaRelaxPiS_S_S_S_:
.text._Z9cudaRelaxPiS_S_S_S_:
[----:B------:R-:W-:Y:S08]  /*0000*/  LDC R1, c[0x0][0x37c] ;  /* 0x0000df00ff017b82 */ /* 0x000ff00000000800 */
[----:B------:R-:W0:Y:S01]  /*0010*/  LDC.64 R2, c[0x0][0x3a0] ;  /* 0x0000e800ff027b82 */ /* 0x000e220000000a00 */
[----:B------:R-:W0:Y:S01]  /*0020*/  LDCU.64 UR4, c[0x0][0x358] ;  /* 0x00006b00ff0477ac */ /* 0x000e220008000a00 */
[----:B------:R-:W1:Y:S06]  /*0030*/  S2R R0, SR_TID.X ;  /* 0x0000000000007919 */ /* 0x000e6c0000002100 */
[----:B------:R-:W1:Y:S08]  /*0040*/  S2UR UR6, SR_CTAID.X ;  /* 0x00000000000679c3 */ /* 0x000e700000002500 */
[----:B------:R-:W1:Y:S01]  /*0050*/  LDC R9, c[0x0][0x360] ;  /* 0x0000d800ff097b82 */ /* 0x000e620000000800 */
[----:B0-----:R-:W2:Y:S07]  /*0060*/  LDG.E R11, desc[UR4][R2.64] ;  /* 0x00000004020b7981 */ /* 0x001eae000c1e1900 */
[----:B------:R-:W0:Y:S01]  /*0070*/  LDC.64 R4, c[0x0][0x380] ;  /* 0x0000e000ff047b82 */ /* 0x000e220000000a00 */
[----:B-1----:R-:W-:-:S04]  /*0080*/  IMAD R9, R9, UR6, R0 ;  /* 0x0000000609097c24 */ /* 0x002fc8000f8e0200 */
[----:B--2---:R-:W-:-:S04]  /*0090*/  IMAD R7, R11, 0xc350, R9 ;  /* 0x0000c3500b077824 */ /* 0x004fc800078e0209 */
[----:B0-----:R-:W-:Y:S02]  /*00a0*/  IMAD.WIDE R4, R7, 0x4, R4 ;  /* 0x0000000407047825 */ /* 0x001fe400078e0204 */
[----:B------:R-:W0:Y:S04]  /*00b0*/  LDC.64 R6, c[0x0][0x388] ;  /* 0x0000e200ff067b82 */ /* 0x000e280000000a00 */
[----:B------:R-:W2:Y:S01]  /*00c0*/  LDG.E R4, desc[UR4][R4.64] ;  /* 0x0000000404047981 */ /* 0x000ea2000c1e1900 */
[----:B0-----:R-:W-:-:S05]  /*00d0*/  IMAD.WIDE R2, R11, 0x4, R6 ;  /* 0x000000040b027825 */ /* 0x001fca00078e0206 */
[----:B------:R0:W5:Y:S01]  /*00e0*/  LDG.E R13, desc[UR4][R2.64] ;  /* 0x00000004020d7981 */ /* 0x000162000c1e1900 */
[----:B--2---:R-:W-:-:S13]  /*00f0*/  ISETP.NE.AND P0, PT, R4, RZ, PT ;  /* 0x000000ff0400720c */ /* 0x004fda0003f05270 */
[----:B0-----:R-:W-:Y:S05]  /*0100*/  @!P0 EXIT ;  /* 0x000000000000894d */ /* 0x001fea0003800000 */
[----:B------:R-:W0:Y:S02]  /*0110*/  LDC.64 R2, c[0x0][0x398] ;  /* 0x0000e600ff027b82 */ /* 0x000e240000000a00 */
[----:B0-----:R-:W-:-:S06]  /*0120*/  IMAD.WIDE R2, R9, 0x4, R2 ;  /* 0x0000000409027825 */ /* 0x001fcc00078e0202 */
[----:B------:R-:W2:Y:S02]  /*0130*/  LDG.E R2, desc[UR4][R2.64] ;  /* 0x0000000402027981 */ /* 0x000ea4000c1e1900 */
[----:B--2---:R-:W-:-:S13]  /*0140*/  ISETP.NE.AND P0, PT, R2, 0x1, PT ;  /* 0x000000010200780c */ /* 0x004fda0003f05270 */
[----:B------:R-:W-:Y:S05]  /*0150*/  @!P0 EXIT ;  /* 0x000000000000894d */ /* 0x000fea0003800000 */
[----:B------:R-:W-:-:S05]  /*0160*/  IMAD.WIDE R2, R9, 0x4, R6 ;  /* 0x0000000409027825 */ /* 0x000fca00078e0206 */
[----:B------:R-:W2:Y:S01]  /*0170*/  LDG.E R0, desc[UR4][R2.64] ;  /* 0x0000000402007981 */ /* 0x000ea2000c1e1900 */
[----:B-----5:R-:W-:-:S04]  /*0180*/  IADD3 R13, PT, PT, R4, R13, RZ ;  /* 0x0000000d040d7210 */ /* 0x020fc80007ffe0ff */
[----:B--2---:R-:W-:-:S13]  /*0190*/  ISETP.GE.AND P0, PT, R13, R0, PT ;  /* 0x000000000d00720c */ /* 0x004fda0003f06270 */
[----:B------:R-:W-:Y:S05]  /*01a0*/  @P0 EXIT ;  /* 0x000000000000094d */ /* 0x000fea0003800000 */
[----:B------:R-:W0:Y:S01]  /*01b0*/  LDC.64 R4, c[0x0][0x390] ;  /* 0x0000e400ff047b82 */ /* 0x000e220000000a00 */
[----:B------:R-:W-:Y:S01]  /*01c0*/  STG.E desc[UR4][R2.64], R13 ;  /* 0x0000000d02007986 */ /* 0x000fe2000c101904 */
[----:B0-----:R-:W-:-:S05]  /*01d0*/  IMAD.WIDE R4, R9, 0x4, R4 ;  /* 0x0000000409047825 */ /* 0x001fca00078e0204 */
[----:B------:R-:W-:Y:S01]  /*01e0*/  STG.E desc[UR4][R4.64], R11 ;  /* 0x0000000b04007986 */ /* 0x000fe2000c101904 */
[----:B------:R-:W-:Y:S05]  /*01f0*/  EXIT ;  /* 0x000000000000794d */ /* 0x000fea0003800000 */
.L_x_9:
        /* <DEDUP_REMOVED lines=16> */
.L_x_39:


//--------------------- .text._Z7setFlagPiS_S_    --------------------------
	.section	.text._Z7setFlagPiS_S_,"ax",@progbits
	.align	128
        .global         _Z7setFlagPiS_S_
        .type           _Z7setFlagPiS_S_,@function
        .size           _Z7setFlagPiS_S_,(.L_x_40 - _Z7setFlagPiS_S_)
        .other          _Z7setFlagPiS_S_,@"STO_CUDA_ENTRY STV_DEFAULT"
_Z7setFlagPiS_S_:
.text._Z7setFlagPiS_S_:
[----:B------:R-:W-:Y:S01]  /*0000*/  LDC R1, c[0x0][0x37c] ;  /* 0x0000df00ff017b82 */ /* 0x000fe20000000800 */
[----:B------:R-:W0:Y:S07]  /*0010*/  S2R R9, SR_TID.X ;  /* 0x0000000000097919 */ /* 0x000e2e0000002100 */
[----:B------:R-:W0:Y:S08]  /*0020*/  S2UR UR4, SR_CTAID.X ;  /* 0x00000000000479c3 */ /* 0x000e300000002500 */
[----:B------:R-:W0:Y:S02]  /*0030*/  LDC R0, c[0x0][0x360] ;  /* 0x0000d800ff007b82 */ /* 0x000e240000000800 */
[----:B0-----:R-:W-:-:S05]  /*0040*/  IMAD R9, R0, UR4, R9 ;  /* 0x0000000400097c24 */ /* 0x001fca000f8e0209 */
[----:B------:R-:W-:-:S13]  /*0050*/  ISETP.GT.AND P0, PT, R9, 0xc34f, PT ;  /* 0x0000c34f0900780c */ /* 0x000fda0003f04270 */
[----:B------:R-:W-:Y:S05]  /*0060*/  @P0 EXIT ;  /* 0x000000000000094d */ /* 0x000fea0003800000 */
[----:B------:R-:W0:Y:S01]  /*0070*/  LDC.64 R2, c[0x0][0x380] ;  /* 0x0000e000ff027b82 */ /* 0x000e220000000a00 */
[----:B------:R-:W1:Y:S01]  /*0080*/  LDCU.64 UR4, c[0x0][0x358] ;  /* 0x00006b00ff0477ac */ /* 0x000e620008000a00 */
[----:B0-----:R-:W-:-:S05]  /*0090*/  IMAD.WIDE R2, R9, 0x4, R2 ;  /* 0x0000000409027825 */ /* 0x001fca00078e0202 */
[----:B-1----:R-:W2:Y:S01]  /*00a0*/  LDG.E R0, desc[UR4][R2.64] ;  /* 0x0000000402007981 */ /* 0x002ea2000c1e1900 */
[----:B------:R-:W-:Y:S01]  /*00b0*/  BSSY.RECONVERGENT B0, `(.L_x_10) ;  /* 0x000000c000007945 */ /* 0x000fe20003800200 */
[----:B------:R-:W-:Y:S02]  /*00c0*/  ISETP.NE.AND P0, PT, R9, RZ, PT ;  /* 0x000000ff0900720c */ /* 0x000fe40003f05270 */
[----:B--2---:R-:W-:-:S13]  /*00d0*/  ISETP.NE.AND P1, PT, R0, 0x1, PT ;  /* 0x000000010000780c */ /* 0x004fda0003f25270 */
[----:B------:R-:W-:Y:S05]  /*00e0*/  @!P1 BRA `(.L_x_11) ;  /* 0x0000000000209947 */ /* 0x000fea0003800000 */
[----:B------:R-:W0:Y:S08]  /*00f0*/  LDC.64 R4, c[0x0][0x388] ;  /* 0x0000e200ff047b82 */ /* 0x000e300000000a00 */
[----:B------:R-:W1:Y:S01]  /*0100*/  LDC.64 R6, c[0x0][0x390] ;  /* 0x0000e400ff067b82 */ /* 0x000e620000000a00 */
[----:B0-----:R-:W-:-:S06]  /*0110*/  IMAD.WIDE R4, R9, 0x4, R4 ;  /* 0x0000000409047825 */ /* 0x001fcc00078e0204 */
[----:B------:R-:W2:Y:S04]  /*0120*/  LDG.E R4, desc[UR4][R4.64] ;  /* 0x0000000404047981 */ /* 0x000ea8000c1e1900 */
[----:B-1----:R-:W2:Y:S02]  /*0130*/  LDG.E R7, desc[UR4][R6.64] ;  /* 0x0000000406077981 */ /* 0x002ea4000c1e1900 */
[----:B--2---:R-:W-:-:S13]  /*0140*/  ISETP.NE.AND P1, PT, R4, R7, PT ;  /* 0x000000070400720c */ /* 0x004fda0003f25270 */
[----:B------:R-:W-:-:S05]  /*0150*/  @!P1 IMAD.MOV.U32 R9, RZ, RZ, 0x1 ;  /* 0x00000001ff099424 */ /* 0x000fca00078e00ff */
[----:B------:R0:W-:Y:S02]  /*0160*/  @!P1 STG.E desc[UR4][R2.64], R9 ;  /* 0x0000000902009986 */ /* 0x0001e4000c101904 */
.L_x_11:
[----:B------:R-:W-:Y:S05]  /*0170*/  BSYNC.RECONVERGENT B0 ;  /* 0x0000000000007941 */ /* 0x000fea0003800200 */
.L_x_10:
[----:B------:R-:W-:Y:S06]  /*0180*/  BAR.SYNC.DEFER_BLOCKING 0x0 ;  /* 0x0000000000007b1d */ /* 0x000fec0000010000 */
[----:B------:R-:W-:Y:S05]  /*0190*/  @P0 EXIT ;  /* 0x000000000000094d */ /* 0x000fea0003800000 */
[----:B0-----:R-:W0:Y:S01]  /*01a0*/  LDC.64 R2, c[0x0][0x390] ;  /* 0x0000e400ff027b82 */ /* 0x001e220000000a00 */
[----:B------:R-:W-:-:S05]  /*01b0*/  MOV R5, 0x7fffffff ;  /* 0x7fffffff00057802 */ /* 0x000fca0000000f00 */
[----:B0-----:R-:W-:Y:S01]  /*01c0*/  STG.E desc[UR4][R2.64], R5 ;  /* 0x0000000502007986 */ /* 0x001fe2000c101904 */
[----:B------:R-:W-:Y:S05]  /*01d0*/  EXIT ;  /* 0x000000000000794d */ /* 0x000fea0003800000 */
.L_x_12:
        /* <DEDUP_REMOVED lines=10> */
.L_x_40:


//--------------------- .text._Z13minimumKernelPiS_S_S_S_S_i --------------------------
	.section	.text._Z13minimumKernelPiS_S_S_S_S_i,"ax",@progbits
	.align	128
        .global         _Z13minimumKernelPiS_S_S_S_S_i
        .type           _Z13minimumKernelPiS_S_S_S_S_i,@function
        .size           _Z13minimumKernelPiS_S_S_S_S_i,(.L_x_41 - _Z13minimumKernelPiS_S_S_S_S_i)
        .other          _Z13minimumKernelPiS_S_S_S_S_i,@"STO_CUDA_ENTRY STV_DEFAULT"
_Z13minimumKernelPiS_S_S_S_S_i:
.text._Z13minimumKernelPiS_S_S_S_S_i:
[----:B------:R-:W-:Y:S01]  /*0000*/  LDC R1, c[0x0][0x37c] ;  /* 0x0000df00ff017b82 */ /* 0x000fe20000000800 */
[----:B------:R-:W0:Y:S07]  /*0010*/  S2R R0, SR_TID.X ;  /* 0x0000000000007919 */ /* 0x000e2e0000002100 */
[----:B------:R-:W0:Y:S01]  /*0020*/  S2UR UR5, SR_CTAID.X ;  /* 0x00000000000579c3 */ /* 0x000e220000002500 */
[----:B------:R-:W1:Y:S07]  /*0030*/  LDCU UR4, c[0x0][0x3b0] ;  /* 0x00007600ff0477ac */ /* 0x000e6e0008000800 */
[----:B------:R-:W0:Y:S01]  /*0040*/  LDC R3, c[0x0][0x360] ;  /* 0x0000d800ff037b82 */ /* 0x000e220000000800 */
[----:B-1----:R-:W-:Y:S01]  /*0050*/  UIADD3 UR4, UPT, UPT, UR4, -0x1, URZ ;  /* 0xffffffff04047890 */ /* 0x002fe2000fffe0ff */
[----:B0-----:R-:W-:-:S05]  /*0060*/  IMAD R0, R3, UR5, R0 ;  /* 0x0000000503007c24 */ /* 0x001fca000f8e0200 */
[----:B------:R-:W-:-:S13]  /*0070*/  ISETP.GE.AND P0, PT, R0, UR4, PT ;  /* 0x0000000400007c0c */ /* 0x000fda000bf06270 */
[----:B------:R-:W-:Y:S05]  /*0080*/  @P0 EXIT ;  /* 0x000000000000094d */ /* 0x000fea0003800000 */
[----:B------:R-:W0:Y:S01]  /*0090*/  LDC.64 R2, c[0x0][0x380] ;  /* 0x0000e000ff027b82 */ /* 0x000e220000000a00 */
[----:B------:R-:W1:Y:S01]  /*00a0*/  LDCU.64 UR6, c[0x0][0x358] ;  /* 0x00006b00ff0677ac */ /* 0x000e620008000a00 */
[----:B0-----:R-:W-:-:S06]  /*00b0*/  IMAD.WIDE R2, R0, 0x4, R2 ;  /* 0x0000000400027825 */ /* 0x001fcc00078e0202 */
[----:B-1----:R-:W2:Y:S02]  /*00c0*/  LDG.E R2, desc[UR6][R2.64] ;  /* 0x0000000602027981 */ /* 0x002ea4000c1e1900 */
[----:B--2---:R-:W-:-:S13]  /*00d0*/  ISETP.NE.AND P0, PT, R2, 0x1, PT ;  /* 0x000000010200780c */ /* 0x004fda0003f05270 */
[----:B------:R-:W-:Y:S05]  /*00e0*/  @P0 EXIT ;  /* 0x000000000000094d */ /* 0x000fea0003800000 */
[----:B------:R-:W0:Y:S02]  /*00f0*/  LDC.64 R2, c[0x0][0x388] ;  /* 0x0000e200ff027b82 */ /* 0x000e240000000a00 */
[----:B0-----:R-:W-:-:S05]  /*0100*/  IMAD.WIDE R2, R0, 0x4, R2 ;  /* 0x0000000400027825 */ /* 0x001fca00078e0202 */
[----:B------:R-:W2:Y:S02]  /*0110*/  LDG.E R5, desc[UR6][R2.64] ;  /* 0x0000000602057981 */ /* 0x000ea4000c1e1900 */
[----:B--2---:R-:W-:-:S13]  /*0120*/  ISETP.NE.AND P0, PT, R5, -0x1, PT ;  /* 0xffffffff0500780c */ /* 0x004fda0003f05270 */
[----:B------:R-:W-:Y:S05]  /*0130*/  @!P0 EXIT ;  /* 0x000000000000894d */ /* 0x000fea0003800000 */
[----:B------:R-:W0:Y:S01]  /*0140*/  LDC.64 R8, c[0x0][0x388] ;  /* 0x0000e200ff087b82 */ /* 0x000e220000000a00 */
[----:B------:R-:W-:Y:S01]  /*0150*/  BSSY.RECONVERGENT B0, `(.L_x_13) ;  /* 0x000000b000007945 */ /* 0x000fe20003800200 */
[----:B------:R-:W-:-:S07]  /*0160*/  IMAD.MOV.U32 R15, RZ, RZ, R0 ;  /* 0x000000ffff0f7224 */ /* 0x000fce00078e0000 */
.L_x_15:
[----:B------:R-:W-:Y:S01]  /*0170*/  VIADD R10, R0, 0x1 ;  /* 0x00000001000a7836 */ /* 0x000fe20000000000 */
[----:B------:R-:W-:-:S04]  /*0180*/  MOV R4, R5 ;  /* 0x0000000500047202 */ /* 0x000fc80000000f00 */
[----:B------:R-:W-:-:S13]  /*0190*/  ISETP.GE.AND P0, PT, R10, UR4, PT ;  /* 0x000000040a007c0c */ /* 0x000fda000bf06270 */
[----:B------:R-:W-:Y:S05]  /*01a0*/  @P0 BRA `(.L_x_14) ;  /* 0x0000000000140947 */ /* 0x000fea0003800000 */
[----:B0-----:R-:W-:-:S05]  /*01b0*/  IMAD.WIDE R6, R0, 0x4, R8 ;  /* 0x0000000400067825 */ /* 0x001fca00078e0208 */
[----:B------:R-:W2:Y:S01]  /*01c0*/  LDG.E R4, desc[UR6][R6.64+0x4] ;  /* 0x0000040606047981 */ /* 0x000ea2000c1e1900 */
[----:B------:R-:W-:Y:S01]  /*01d0*/  IMAD.MOV.U32 R0, RZ, RZ, R10 ;  /* 0x000000ffff007224 */ /* 0x000fe200078e000a */
[----:B--2---:R-:W-:-:S13]  /*01e0*/  ISETP.NE.AND P0, PT, R4, -0x1, PT ;  /* 0xffffffff0400780c */ /* 0x004fda0003f05270 */
[----:B------:R-:W-:Y:S05]  /*01f0*/  @!P0 BRA `(.L_x_15) ;  /* 0xfffffffc00dc8947 */ /* 0x000fea000383ffff */
.L_x_14:
[----:B------:R-:W-:Y:S05]  /*0200*/  BSYNC.RECONVERGENT B0 ;  /* 0x0000000000007941 */ /* 0x000fea0003800200 */
.L_x_13:
[----:B------:R-:W1:Y:S01]  /*0210*/  LDC.64 R12, c[0x0][0x380] ;  /* 0x0000e000ff0c7b82 */ /* 0x000e620000000a00 */
[----:B------:R-:W-:-:S07]  /*0220*/  ISETP.GE.AND P0, PT, R5, R4, PT ;  /* 0x000000040500720c */ /* 0x000fce0003f06270 */
[----:B------:R-:W2:Y:S06]  /*0230*/  LDC.64 R10, c[0x0][0x398] ;  /* 0x0000e600ff0a7b82 */ /* 0x000eac0000000a00 */
[----:B------:R-:W-:Y:S05]  /*0240*/  @P0 EXIT ;  /* 0x000000000000094d */ /* 0x000fea0003800000 */
[----:B------:R-:W-:Y:S01]  /*0250*/  BSSY.RECONVERGENT B0, `(.L_x_16) ;  /* 0x000000b000007945 */ /* 0x000fe20003800200 */
.L_x_18:
[----:B--2---:R-:W-:-:S05]  /*0260*/  IMAD.WIDE R6, R5, 0x4, R10 ;  /* 0x0000000405067825 */ /* 0x004fca00078e020a */
[----:B------:R-:W0:Y:S02]  /*0270*/  LDG.E R17, desc[UR6][R6.64] ;  /* 0x0000000606117981 */ /* 0x000e24000c1e1900 */
[----:B01----:R-:W-:-:S06]  /*0280*/  IMAD.WIDE R8, R17, 0x4, R12 ;  /* 0x0000000411087825 */ /* 0x003fcc00078e020c */
[----:B------:R-:W2:Y:S02]  /*0290*/  LDG.E R8, desc[UR6][R8.64] ;  /* 0x0000000608087981 */ /* 0x000ea4000c1e1900 */
[----:B--2---:R-:W-:-:S13]  /*02a0*/  ISETP.NE.AND P0, PT, R8, 0x1, PT ;  /* 0x000000010800780c */ /* 0x004fda0003f05270 */
[----:B------:R-:W-:Y:S05]  /*02b0*/  @P0 BRA `(.L_x_17) ;  /* 0x0000000000100947 */ /* 0x000fea0003800000 */
[----:B------:R-:W-:-:S04]  /*02c0*/  IADD3 R5, PT, PT, R5, 0x1, RZ ;  /* 0x0000000105057810 */ /* 0x000fc80007ffe0ff */
[----:B------:R-:W-:-:S13]  /*02d0*/  ISETP.GE.AND P0, PT, R5, R4, PT ;  /* 0x000000040500720c */ /* 0x000fda0003f06270 */
[----:B------:R-:W-:Y:S05]  /*02e0*/  @!P0 BRA `(.L_x_18) ;  /* 0xfffffffc00dc8947 */ /* 0x000fea000383ffff */
[----:B------:R-:W-:Y:S05]  /*02f0*/  EXIT ;  /* 0x000000000000794d */ /* 0x000fea0003800000 */
.L_x_17:
[----:B------:R-:W-:Y:S05]  /*0300*/  BSYNC.RECONVERGENT B0 ;  /* 0x0000000000007941 */ /* 0x000fea0003800200 */
.L_x_16:
[----:B------:R-:W0:Y:S08]  /*0310*/  LDC.64 R8, c[0x0][0x390] ;  /* 0x0000e400ff087b82 */ /* 0x000e300000000a00 */
[----:B------:R-:W1:Y:S01]  /*0320*/  LDC.64 R12, c[0x0][0x3a0] ;  /* 0x0000e800ff0c7b82 */ /* 0x000e620000000a00 */
[----:B0-----:R-:W-:-:S06]  /*0330*/  IMAD.WIDE R10, R15, 0x4, R8 ;  /* 0x000000040f0a7825 */ /* 0x001fcc00078e0208 */
[----:B------:R-:W2:Y:S01]  /*0340*/  LDG.E R10, desc[UR6][R10.64] ;  /* 0x000000060a0a7981 */ /* 0x000ea2000c1e1900 */
[----:B-1----:R-:W-:-:S06]  /*0350*/  IMAD.WIDE R12, R5, 0x4, R12 ;  /* 0x00000004050c7825 */ /* 0x002fcc00078e020c */
[----:B------:R-:W3:Y:S01]  /*0360*/  LDG.E R13, desc[UR6][R12.64] ;  /* 0x000000060c0d7981 */ /* 0x000ee2000c1e1900 */
[----:B------:R-:W-:Y:S01]  /*0370*/  IMAD.WIDE R14, R17, 0x4, R8 ;  /* 0x00000004110e7825 */ /* 0x000fe200078e0208 */
[C---:B--2---:R-:W-:Y:S02]  /*0380*/  ISETP.NE.AND P0, PT, R10.reuse, 0x7fffffff, PT ;  /* 0x7fffffff0a00780c */ /* 0x044fe40003f05270 */
[----:B---3--:R-:W-:-:S04]  /*0390*/  IADD3 R0, PT, PT, R10, R13, RZ ;  /* 0x0000000d0a007210 */ /* 0x008fc80007ffe0ff */
[----:B------:R-:W-:-:S05]  /*03a0*/  SEL R17, R0, 0x7fffffff, P0 ;  /* 0x7fffffff00117807 */ /* 0x000fca0000000000 */
[----:B------:R-:W2:Y:S01]  /*03b0*/  ATOMG.E.MIN.S32.STRONG.GPU PT, R14, desc[UR6][R14.64], R17 ;  /* 0x800000110e0e79a8 */ /* 0x000ea200089ef306 */
[----:B------:R-:W-:Y:S01]  /*03c0*/  BSSY.RECONVERGENT B0, `(.L_x_19) ;  /* 0x0000006000007945 */ /* 0x000fe20003800200 */
[----:B--2---:R-:W-:-:S13]  /*03d0*/  ISETP.GT.AND P0, PT, R14, R17, PT ;  /* 0x000000110e00720c */ /* 0x004fda0003f04270 */
[----:B------:R-:W-:Y:S05]  /*03e0*/  @!P0 BRA `(.L_x_20) ;  /* 0x00000000000c8947 */ /* 0x000fea0003800000 */
[----:B------:R-:W2:Y:S02]  /*03f0*/  LDG.E R11, desc[UR6][R6.64] ;  /* 0x00000006060b7981 */ /* 0x000ea4000c1e1900 */
[----:B--2---:R-:W-:-:S05]  /*0400*/  IMAD.WIDE R10, R11, 0x4, R8 ;  /* 0x000000040b0a7825 */ /* 0x004fca00078e0208 */
[----:B------:R0:W5:Y:S02]  /*0410*/  ATOMG.E.EXCH.STRONG.GPU PT, RZ, desc[UR6][R10.64], R17 ;  /* 0x800000110aff79a8 */ /* 0x000164000c1ef106 */
.L_x_20:
[----:B------:R-:W-:Y:S05]  /*0420*/  BSYNC.RECONVERGENT B0 ;  /* 0x0000000000007941 */ /* 0x000fea0003800200 */
.L_x_19:
[----:B0-----:R-:W2:Y:S01]  /*0430*/  LDG.E R11, desc[UR6][R6.64] ;  /* 0x00000006060b7981 */ /* 0x001ea2000c1e1900 */
[----:B------:R-:W0:Y:S01]  /*0440*/  LDC.64 R12, c[0x0][0x3a8] ;  /* 0x0000ea00ff0c7b82 */ /* 0x000e220000000a00 */
[----:B--2---:R-:W-:-:S06]  /*0450*/  IMAD.WIDE R10, R11, 0x4, R8 ;  /* 0x000000040b0a7825 */ /* 0x004fcc00078e0208 */
[----:B------:R-:W0:Y:S04]  /*0460*/  LDG.E R11, desc[UR6][R10.64] ;  /* 0x000000060a0b7981 */ /* 0x000e28000c1e1900 */
[----:B0-----:R-:W2:Y:S04]  /*0470*/  ATOMG.E.MIN.S32.STRONG.GPU PT, R0, desc[UR6][R12.64], R11 ;  /* 0x8000000b0c0079a8 */ /* 0x001ea800089ef306 */
[----:B------:R-:W3:Y:S02]  /*0480*/  LDG.E R15, desc[UR6][R6.64] ;  /* 0x00000006060f7981 */ /* 0x000ee4000c1e1900 */
[----:B---3--:R-:W-:-:S06]  /*0490*/  IMAD.WIDE R8, R15, 0x4, R8 ;  /* 0x000000040f087825 */ /* 0x008fcc00078e0208 */
[----:B------:R-:W2:Y:S01]  /*04a0*/  LDG.E R9, desc[UR6][R8.64] ;  /* 0x0000000608097981 */ /* 0x000ea2000c1e1900 */
[----:B------:R-:W-:Y:S01]  /*04b0*/  BSSY.RECONVERGENT B0, `(.L_x_21) ;  /* 0x0000004000007945 */ /* 0x000fe20003800200 */
[----:B--2---:R-:W-:-:S13]  /*04c0*/  ISETP.GT.AND P0, PT, R0, R9, PT ;  /* 0x000000090000720c */ /* 0x004fda0003f04270 */
[----:B------:R-:W-:Y:S05]  /*04d0*/  @!P0 BRA `(.L_x_22) ;  /* 0x0000000000048947 */ /* 0x000fea0003800000 */
[----:B------:R0:W5:Y:S02]  /*04e0*/  ATOMG.E.EXCH.STRONG.GPU PT, RZ, desc[UR6][R12.64], R9 ;  /* 0x800000090cff79a8 */ /* 0x000164000c1ef106 */
.L_x_22:
[----:B------:R-:W-:Y:S05]  /*04f0*/  BSYNC.RECONVERGENT B0 ;  /* 0x0000000000007941 */ /* 0x000fea0003800200 */
.L_x_21:
[----:B------:R-:W-:Y:S01]  /*0500*/  STG.E desc[UR6][R2.64], R5 ;  /* 0x0000000502007986 */ /* 0x000fe2000c101906 */
[----:B------:R-:W-:Y:S05]  /*0510*/  EXIT ;  /* 0x000000000000794d */ /* 0x000fea0003800000 */
.L_x_23:
        /* <DEDUP_REMOVED lines=14> */
.L_x_41:


//--------------------- .text._Z15closestNodeCUDAPiS_S_i --------------------------
	.section	.text._Z15closestNodeCUDAPiS_S_i,"ax",@progbits
	.align	128
        .global         _Z15closestNodeCUDAPiS_S_i
        .type           _Z15closestNodeCUDAPiS_S_i,@function
        .size           _Z15closestNodeCUDAPiS_S_i,(.L_x_42 - _Z15closestNodeCUDAPiS_S_i)
        .other          _Z15closestNodeCUDAPiS_S_i,@"STO_CUDA_ENTRY STV_DEFAULT"
_Z15closestNodeCUDAPiS_S_i:
.text._Z15closestNodeCUDAPiS_S_i:
[----:B------:R-:W-:Y:S01]  /*0000*/  LDC R1, c[0x0][0x37c] ;  /* 0x0000df00ff017b82 */ /* 0x000fe20000000800 */
[----:B------:R-:W0:Y:S01]  /*0010*/  LDCU UR5, c[0x0][0x398] ;  /* 0x00007300ff0577ac */ /* 0x000e220008000800 */
[----:B------:R-:W-:Y:S01]  /*0020*/  IMAD.MOV.U32 R10, RZ, RZ, -0x1 ;  /* 0xffffffffff0a7424 */ /* 0x000fe200078e00ff */
[----:B------:R-:W1:Y:S01]  /*0030*/  LDCU.64 UR6, c[0x0][0x358] ;  /* 0x00006b00ff0677ac */ /* 0x000e620008000a00 */
[----:B0-----:R-:W-:-:S09]  /*0040*/  UISETP.GE.AND UP0, UPT, UR5, 0x1, UPT ;  /* 0x000000010500788c */ /* 0x001fd2000bf06270 */
[----:B-1----:R-:W-:Y:S05]  /*0050*/  BRA.U !UP0, `(.L_x_24) ;  /* 0x0000001108447547 */ /* 0x002fea000b800000 */
[----:B------:R-:W-:Y:S01]  /*0060*/  UISETP.GE.U32.AND UP0, UPT, UR5, 0x4, UPT ;  /* 0x000000040500788c */ /* 0x000fe2000bf06070 */
[----:B------:R-:W-:Y:S01]  /*0070*/  IMAD.MOV.U32 R0, RZ, RZ, 0x3b9aca01 ;  /* 0x3b9aca01ff007424 */ /* 0x000fe200078e00ff */
[----:B------:R-:W-:Y:S01]  /*0080*/  ULOP3.LUT UR4, UR5, 0x3, URZ, 0xc0, !UPT ;  /* 0x0000000305047892 */ /* 0x000fe2000f8ec0ff */
[----:B------:R-:W-:Y:S02]  /*0090*/  IMAD.MOV.U32 R10, RZ, RZ, -0x1 ;  /* 0xffffffffff0a7424 */ /* 0x000fe400078e00ff */
[----:B------:R-:W-:-:S04]  /*00a0*/  IMAD.MOV.U32 R11, RZ, RZ, RZ ;  /* 0x000000ffff0b7224 */ /* 0x000fc800078e00ff */
[----:B------:R-:W-:Y:S05]  /*00b0*/  BRA.U !UP0, `(.L_x_25) ;  /* 0x0000000d08bc7547 */ /* 0x000fea000b800000 */
[----:B------:R-:W0:Y:S01]  /*00c0*/  LDC.64 R2, c[0x0][0x380] ;  /* 0x0000e000ff027b82 */ /* 0x000e220000000a00 */
[----:B------:R-:W-:Y:S01]  /*00d0*/  ULOP3.LUT UR5, UR5, 0x7ffffffc, URZ, 0xc0, !UPT ;  /* 0x7ffffffc05057892 */ /* 0x000fe2000f8ec0ff */
[----:B------:R-:W-:Y:S02]  /*00e0*/  IMAD.MOV.U32 R0, RZ, RZ, 0x3b9aca01 ;  /* 0x3b9aca01ff007424 */ /* 0x000fe400078e00ff */
[----:B------:R-:W-:Y:S01]  /*00f0*/  IMAD.MOV.U32 R10, RZ, RZ, -0x1 ;  /* 0xffffffffff0a7424 */ /* 0x000fe200078e00ff */
[----:B------:R-:W-:Y:S01]  /*0100*/  UISETP.GT.AND UP0, UPT, UR5, URZ, UPT ;  /* 0x000000ff0500728c */ /* 0x000fe2000bf04270 */
[----:B------:R-:W-:Y:S02]  /*0110*/  IMAD.MOV.U32 R13, RZ, RZ, RZ ;  /* 0x000000ffff0d7224 */ /* 0x000fe400078e00ff */
[----:B------:R-:W1:Y:S01]  /*0120*/  LDC.64 R4, c[0x0][0x388] ;  /* 0x0000e200ff047b82 */ /* 0x000e620000000a00 */
[----:B------:R-:W-:-:S05]  /*0130*/  IMAD.U32 R11, RZ, RZ, UR5 ;  /* 0x00000005ff0b7e24 */ /* 0x000fca000f8e00ff */
[----:B------:R-:W-:Y:S05]  /*0140*/  BRA.U !UP0, `(.L_x_26) ;  /* 0x0000000d08187547 */ /* 0x000fea000b800000 */
[----:B------:R-:W-:Y:S01]  /*0150*/  IMAD.IADD R6, R11, 0x1, -R13 ;  /* 0x000000010b067824 */ /* 0x000fe200078e0a0d */
[----:B------:R-:W-:-:S04]  /*0160*/  PLOP3.LUT P0, PT, PT, PT, PT, 0x80, 0x8 ;  /* 0x000000000008781c */ /* 0x000fc80003f0f070 */
[----:B------:R-:W-:-:S13]  /*0170*/  ISETP.GT.AND P1, PT, R6, 0xc, PT ;  /* 0x0000000c0600780c */ /* 0x000fda0003f24270 */
[----:B------:R-:W-:Y:S05]  /*0180*/  @!P1 BRA `(.L_x_27) ;  /* 0x0000000400f89947 */ /* 0x000fea0003800000 */
[----:B------:R-:W2:Y:S01]  /*0190*/  LDC.64 R6, c[0x0][0x380] ;  /* 0x0000e000ff067b82 */ /* 0x000ea20000000a00 */
[----:B------:R-:W-:Y:S01]  /*01a0*/  PLOP3.LUT P0, PT, PT, PT, PT, 0x8, 0x80 ;  /* 0x000000000080781c */ /* 0x000fe20003f0e170 */
[----:B------:R-:W-:-:S06]  /*01b0*/  VIADD R12, R11, 0xfffffff4 ;  /* 0xfffffff40b0c7836 */ /* 0x000fcc0000000000 */
[----:B------:R-:W3:Y:S06]  /*01c0*/  LDC.64 R8, c[0x0][0x388] ;  /* 0x0000e200ff087b82 */ /* 0x000eec0000000a00 */
.L_x_28:
[----:B--2---:R-:W-:-:S05]  /*01d0*/  IMAD.WIDE.U32 R14, R13, 0x4, R6 ;  /* 0x000000040d0e7825 */ /* 0x004fca00078e0006 */
[----:B------:R-:W2:Y:S01]  /*01e0*/  LDG.E R17, desc[UR6][R14.64] ;  /* 0x000000060e117981 */ /* 0x000ea2000c1e1900 */
[----:B---3--:R-:W-:-:S03]  /*01f0*/  IMAD.WIDE.U32 R18, R13, 0x4, R8 ;  /* 0x000000040d127825 */ /* 0x008fc600078e0008 */
[----:B------:R-:W3:Y:S04]  /*0200*/  LDG.E R21, desc[UR6][R14.64+0x4] ;  /* 0x000004060e157981 */ /* 0x000ee8000c1e1900 */
[----:B------:R-:W4:Y:S01]  /*0210*/  LDG.E R25, desc[UR6][R14.64+0xc] ;  /* 0x00000c060e197981 */ /* 0x000f22000c1e1900 */
[----:B--2---:R-:W-:-:S13]  /*0220*/  ISETP.GE.AND P6, PT, R17, R0, PT ;  /* 0x000000001100720c */ /* 0x004fda0003fc6270 */
[----:B------:R-:W2:Y:S02]  /*0230*/  @!P6 LDG.E R16, desc[UR6][R18.64] ;  /* 0x000000061210e981 */ /* 0x000ea4000c1e1900 */
[----:B--2---:R-:W-:-:S04]  /*0240*/  @!P6 ISETP.NE.AND P5, PT, R16, 0x1, PT ;  /* 0x000000011000e80c */ /* 0x004fc80003fa5270 */
[----:B------:R-:W-:Y:S02]  /*0250*/  @!P6 SEL R0, R0, R17, !P5 ;  /* 0x000000110000e207 */ /* 0x000fe40006800000 */
[----:B------:R-:W2:Y:S02]  /*0260*/  LDG.E R17, desc[UR6][R14.64+0x8] ;  /* 0x000008060e117981 */ /* 0x000ea4000c1e1900 */
[----:B---3--:R-:W-:-:S13]  /*0270*/  ISETP.GE.AND P1, PT, R21, R0, PT ;  /* 0x000000001500720c */ /* 0x008fda0003f26270 */
[----:B------:R-:W3:Y:S02]  /*0280*/  @!P1 LDG.E R20, desc[UR6][R18.64+0x4] ;  /* 0x0000040612149981 */ /* 0x000ee4000c1e1900 */
[----:B---3--:R-:W-:-:S04]  /*0290*/  @!P1 ISETP.NE.AND P2, PT, R20, 0x1, PT ;  /* 0x000000011400980c */ /* 0x008fc80003f45270 */
[----:B------:R-:W-:-:S04]  /*02a0*/  @!P1 SEL R0, R0, R21, !P2 ;  /* 0x0000001500009207 */ /* 0x000fc80005000000 */
[----:B--2---:R-:W-:-:S13]  /*02b0*/  ISETP.GE.AND P2, PT, R17, R0, PT ;  /* 0x000000001100720c */ /* 0x004fda0003f46270 */
[----:B------:R-:W2:Y:S01]  /*02c0*/  @!P2 LDG.E R21, desc[UR6][R18.64+0x8] ;  /* 0x000008061215a981 */ /* 0x000ea2000c1e1900 */
[----:B------:R-:W-:Y:S01]  /*02d0*/  VIADD R23, R13, 0x4 ;  /* 0x000000040d177836 */ /* 0x000fe20000000000 */
[----:B--2---:R-:W-:-:S04]  /*02e0*/  @!P2 ISETP.NE.AND P3, PT, R21, 0x1, PT ;  /* 0x000000011500a80c */ /* 0x004fc80003f65270 */
[----:B------:R-:W-:-:S04]  /*02f0*/  @!P2 SEL R0, R0, R17, !P3 ;  /* 0x000000110000a207 */ /* 0x000fc80005800000 */
[----:B----4-:R-:W-:Y:S01]  /*0300*/  ISETP.GE.AND P3, PT, R25, R0, PT ;  /* 0x000000001900720c */ /* 0x010fe20003f66270 */
[----:B------:R-:W-:-:S05]  /*0310*/  IMAD.WIDE.U32 R16, R23, 0x4, R6 ;  /* 0x0000000417107825 */ /* 0x000fca00078e0006 */
[----:B------:R-:W2:Y:S07]  /*0320*/  LDG.E R27, desc[UR6][R16.64] ;  /* 0x00000006101b7981 */ /* 0x000eae000c1e1900 */
[----:B------:R-:W3:Y:S01]  /*0330*/  @!P3 LDG.E R24, desc[UR6][R18.64+0xc] ;  /* 0x00000c061218b981 */ /* 0x000ee2000c1e1900 */
[----:B------:R-:W-:Y:S01]  /*0340*/  IMAD.WIDE.U32 R14, R23, 0x4, R8 ;  /* 0x00000004170e7825 */ /* 0x000fe200078e0008 */
[----:B------:R-:W-:Y:S02]  /*0350*/  @!P6 SEL R10, R10, R13, !P5 ;  /* 0x0000000d0a0ae207 */ /* 0x000fe40006800000 */
[----:B------:R-:W4:Y:S01]  /*0360*/  LDG.E R19, desc[UR6][R16.64+0x8] ;  /* 0x0000080610137981 */ /* 0x000f22000c1e1900 */
[----:B---3--:R-:W-:-:S04]  /*0370*/  @!P3 ISETP.NE.AND P4, PT, R24, 0x1, PT ;  /* 0x000000011800b80c */ /* 0x008fc80003f85270 */
[----:B------:R-:W-:Y:S02]  /*0380*/  @!P3 SEL R0, R0, R25, !P4 ;  /* 0x000000190000b207 */ /* 0x000fe40006000000 */
[----:B------:R-:W3:Y:S02]  /*0390*/  LDG.E R25, desc[UR6][R16.64+0x4] ;  /* 0x0000040610197981 */ /* 0x000ee4000c1e1900 */
[----:B--2---:R-:W-:-:S13]  /*03a0*/  ISETP.GE.AND P4, PT, R27, R0, PT ;  /* 0x000000001b00720c */ /* 0x004fda0003f86270 */
[----:B------:R-:W2:Y:S01]  /*03b0*/  @!P4 LDG.E R22, desc[UR6][R14.64] ;  /* 0x000000060e16c981 */ /* 0x000ea2000c1e1900 */
[----:B------:R-:W-:-:S13]  /*03c0*/  ISETP.NE.AND P6, PT, R20, 0x1, !P1 ;  /* 0x000000011400780c */ /* 0x000fda0004fc5270 */
[----:B------:R-:W-:Y:S01]  /*03d0*/  @P6 VIADD R10, R13, 0x1 ;  /* 0x000000010d0a6836 */ /* 0x000fe20000000000 */
[----:B--2---:R-:W-:-:S04]  /*03e0*/  @!P4 ISETP.NE.AND P5, PT, R22, 0x1, PT ;  /* 0x000000011600c80c */ /* 0x004fc80003fa5270 */
[----:B------:R-:W-:-:S04]  /*03f0*/  @!P4 SEL R0, R0, R27, !P5 ;  /* 0x0000001b0000c207 */ /* 0x000fc80006800000 */
[----:B---3--:R-:W-:-:S13]  /*0400*/  ISETP.GE.AND P6, PT, R25, R0, PT ;  /* 0x000000001900720c */ /* 0x008fda0003fc6270 */
[----:B------:R-:W2:Y:S01]  /*0410*/  @!P6 LDG.E R20, desc[UR6][R14.64+0x4] ;  /* 0x000004060e14e981 */ /* 0x000ea2000c1e1900 */
[----:B------:R-:W-:-:S13]  /*0420*/  ISETP.NE.AND P1, PT, R21, 0x1, !P2 ;  /* 0x000000011500780c */ /* 0x000fda0005725270 */
[----:B------:R-:W-:Y:S01]  /*0430*/  @P1 VIADD R10, R13, 0x2 ;  /* 0x000000020d0a1836 */ /* 0x000fe20000000000 */
[----:B--2---:R-:W-:-:S04]  /*0440*/  @!P6 ISETP.NE.AND P1, PT, R20, 0x1, PT ;  /* 0x000000011400e80c */ /* 0x004fc80003f25270 */
[----:B------:R-:W-:Y:S02]  /*0450*/  @!P6 SEL R0, R0, R25, !P1 ;  /* 0x000000190000e207 */ /* 0x000fe40004800000 */
[----:B------:R-:W2:Y:S02]  /*0460*/  LDG.E R25, desc[UR6][R16.64+0xc] ;  /* 0x00000c0610197981 */ /* 0x000ea4000c1e1900 */
[----:B----4-:R-:W-:-:S13]  /*0470*/  ISETP.GE.AND P1, PT, R19, R0, PT ;  /* 0x000000001300720c */ /* 0x010fda0003f26270 */
[----:B------:R-:W3:Y:S01]  /*0480*/  @!P1 LDG.E R22, desc[UR6][R14.64+0x8] ;  /* 0x000008060e169981 */ /* 0x000ee2000c1e1900 */
[----:B------:R-:W-:-:S13]  /*0490*/  ISETP.NE.AND P2, PT, R24, 0x1, !P3 ;  /* 0x000000011800780c */ /* 0x000fda0005f45270 */
[C---:B------:R-:W-:Y:S02]  /*04a0*/  @P2 VIADD R10, R13.reuse, 0x3 ;  /* 0x000000030d0a2836 */ /* 0x040fe40000000000 */
[----:B------:R-:W-:Y:S01]  /*04b0*/  VIADD R21, R13, 0x8 ;  /* 0x000000080d157836 */ /* 0x000fe20000000000 */
[----:B---3--:R-:W-:-:S04]  /*04c0*/  @!P1 ISETP.NE.AND P2, PT, R22, 0x1, PT ;  /* 0x000000011600980c */ /* 0x008fc80003f45270 */
[----:B------:R-:W-:-:S04]  /*04d0*/  @!P1 SEL R0, R0, R19, !P2 ;  /* 0x0000001300009207 */ /* 0x000fc80005000000 */
[----:B--2---:R-:W-:Y:S01]  /*04e0*/  ISETP.GE.AND P2, PT, R25, R0, PT ;  /* 0x000000001900720c */ /* 0x004fe20003f46270 */
[----:B------:R-:W-:-:S05]  /*04f0*/  IMAD.WIDE.U32 R18, R21, 0x4, R6 ;  /* 0x0000000415127825 */ /* 0x000fca00078e0006 */
[----:B------:R-:W2:Y:S01]  /*0500*/  LDG.E R27, desc[UR6][R18.64] ;  /* 0x00000006121b7981 */ /* 0x000ea2000c1e1900 */
[----:B------:R-:W-:-:S03]  /*0510*/  IMAD.WIDE.U32 R16, R21, 0x4, R8 ;  /* 0x0000000415107825 */ /* 0x000fc600078e0008 */
[----:B------:R-:W3:Y:S04]  /*0520*/  LDG.E R29, desc[UR6][R18.64+0x4] ;  /* 0x00000406121d7981 */ /* 0x000ee8000c1e1900 */
[----:B------:R-:W4:Y:S01]  /*0530*/  @!P2 LDG.E R24, desc[UR6][R14.64+0xc] ;  /* 0x00000c060e18a981 */ /* 0x000f22000c1e1900 */
[----:B------:R-:W-:-:S03]  /*0540*/  @!P4 SEL R10, R10, R23, !P5 ;  /* 0x000000170a0ac207 */ /* 0x000fc60006800000 */
[----:B------:R-:W5:Y:S01]  /*0550*/  LDG.E R15, desc[UR6][R18.64+0x8] ;  /* 0x00000806120f7981 */ /* 0x000f62000c1e1900 */
[----:B----4-:R-:W-:-:S04]  /*0560*/  @!P2 ISETP.NE.AND P3, PT, R24, 0x1, PT ;  /* 0x000000011800a80c */ /* 0x010fc80003f65270 */
[----:B------:R-:W-:-:S04]  /*0570*/  @!P2 SEL R0, R0, R25, !P3 ;  /* 0x000000190000a207 */ /* 0x000fc80005800000 */
[----:B--2---:R-:W-:-:S13]  /*0580*/  ISETP.GE.AND P3, PT, R27, R0, PT ;  /* 0x000000001b00720c */ /* 0x004fda0003f66270 */
[----:B------:R-:W2:Y:S01]  /*0590*/  @!P3 LDG.E R25, desc[UR6][R16.64] ;  /* 0x000000061019b981 */ /* 0x000ea2000c1e1900 */
[----:B------:R-:W-:-:S13]  /*05a0*/  ISETP.NE.AND P5, PT, R20, 0x1, !P6 ;  /* 0x000000011400780c */ /* 0x000fda00077a5270 */
[----:B------:R-:W-:Y:S01]  /*05b0*/  @P5 VIADD R10, R13, 0x5 ;  /* 0x000000050d0a5836 */ /* 0x000fe20000000000 */
[----:B--2---:R-:W-:Y:S02]  /*05c0*/  @!P3 ISETP.NE.AND P4, PT, R25, 0x1, PT ;  /* 0x000000011900b80c */ /* 0x004fe40003f85270 */
[----:B------:R-:W-:Y:S01]  /*05d0*/  ISETP.NE.AND P6, PT, R22, 0x1, !P1 ;  /* 0x000000011600780c */ /* 0x000fe20004fc5270 */
[----:B------:R-:W2:Y:S01]  /*05e0*/  LDG.E R25, desc[UR6][R18.64+0xc] ;  /* 0x00000c0612197981 */ /* 0x000ea2000c1e1900 */
[----:B------:R-:W-:-:S04]  /*05f0*/  @!P3 SEL R0, R0, R27, !P4 ;  /* 0x0000001b0000b207 */ /* 0x000fc80006000000 */
[----:B---3--:R-:W-:-:S13]  /*0600*/  ISETP.GE.AND P5, PT, R29, R0, PT ;  /* 0x000000001d00720c */ /* 0x008fda0003fa6270 */
[----:B------:R-:W3:Y:S01]  /*0610*/  @!P5 LDG.E R20, desc[UR6][R16.64+0x4] ;  /* 0x000004061014d981 */ /* 0x000ee2000c1e1900 */
[----:B------:R-:W-:Y:S01]  /*0620*/  @P6 VIADD R10, R13, 0x6 ;  /* 0x000000060d0a6836 */ /* 0x000fe20000000000 */
[----:B---3--:R-:W-:-:S04]  /*0630*/  @!P5 ISETP.NE.AND P6, PT, R20, 0x1, PT ;  /* 0x000000011400d80c */ /* 0x008fc80003fc5270 */
[----:B------:R-:W-:-:S04]  /*0640*/  @!P5 SEL R0, R0, R29, !P6 ;  /* 0x0000001d0000d207 */ /* 0x000fc80007000000 */
[----:B-----5:R-:W-:-:S13]  /*0650*/  ISETP.GE.AND P6, PT, R15, R0, PT ;  /* 0x000000000f00720c */ /* 0x020fda0003fc6270 */
        /* <DEDUP_REMOVED lines=11> */
[----:B------:R-:W4:Y:S02]  /*0710*/  @!P1 LDG.E R24, desc[UR6][R16.64+0xc] ;  /* 0x00000c0610189981 */ /* 0x000f24000c1e1900 */
[----:B----4-:R-:W-:-:S04]  /*0720*/  @!P1 ISETP.NE.AND P2, PT, R24, 0x1, PT ;  /* 0x000000011800980c */ /* 0x010fc80003f45270 */
[----:B------:R-:W-:-:S04]  /*0730*/  @!P1 SEL R0, R0, R25, !P2 ;  /* 0x0000001900009207 */ /* 0x000fc80005000000 */
[----:B--2---:R-:W-:-:S13]  /*0740*/  ISETP.GE.AND P2, PT, R27, R0, PT ;  /* 0x000000001b00720c */ /* 0x004fda0003f46270 */
[----:B------:R-:W2:Y:S01]  /*0750*/  @!P2 LDG.E R25, desc[UR6][R18.64] ;  /* 0x000000061219a981 */ /* 0x000ea2000c1e1900 */
[----:B------:R-:W-:Y:S02]  /*0760*/  @!P3 SEL R10, R10, R21, !P4 ;  /* 0x000000150a0ab207 */ /* 0x000fe40006000000 */
[----:B------:R-:W-:Y:S01]  /*0770*/  ISETP.NE.AND P3, PT, R20, 0x1, !P5 ;  /* 0x000000011400780c */ /* 0x000fe20006f65270 */
[----:B------:R-:W4:-:S12]  /*0780*/  LDG.E R21, desc[UR6][R14.64+0x8] ;  /* 0x000008060e157981 */ /* 0x000f18000c1e1900 */
        /* <DEDUP_REMOVED lines=10> */
[----:B----4-:R-:W-:-:S13]  /*0830*/  ISETP.GE.AND P5, PT, R21, R0, PT ;  /* 0x000000001500720c */ /* 0x010fda0003fa6270 */
[----:B------:R-:W3:Y:S01]  /*0840*/  @!P5 LDG.E R17, desc[UR6][R18.64+0x8] ;  /* 0x000008061211d981 */ /* 0x000ee2000c1e1900 */
[----:B------:R-:W-:-:S13]  /*0850*/  ISETP.NE.AND P6, PT, R24, 0x1, !P1 ;  /* 0x000000011800780c */ /* 0x000fda0004fc5270 */
[----:B------:R-:W-:Y:S01]  /*0860*/  @P6 VIADD R10, R13, 0xb ;  /* 0x0000000b0d0a6836 */ /* 0x000fe20000000000 */
[----:B---3--:R-:W-:-:S04]  /*0870*/  @!P5 ISETP.NE.AND P6, PT, R17, 0x1, PT ;  /* 0x000000011100d80c */ /* 0x008fc80003fc5270 */
[----:B------:R-:W-:-:S04]  /*0880*/  @!P5 SEL R0, R0, R21, !P6 ;  /* 0x000000150000d207 */ /* 0x000fc80007000000 */
[----:B--2---:R-:W-:-:S13]  /*0890*/  ISETP.GE.AND P6, PT, R25, R0, PT ;  /* 0x000000001900720c */ /* 0x004fda0003fc6270 */
[----:B------:R-:W2:Y:S01]  /*08a0*/  @!P6 LDG.E R20, desc[UR6][R18.64+0xc] ;  /* 0x00000c061214e981 */ /* 0x000ea2000c1e1900 */
[----:B------:R-:W-:Y:S02]  /*08b0*/  ISETP.NE.AND P1, PT, R16, 0x1, !P3 ;  /* 0x000000011000780c */ /* 0x000fe40005f25270 */
[----:B------:R-:W-:Y:S02]  /*08c0*/  @!P2 SEL R10, R10, R23, !P4 ;  /* 0x000000170a0aa207 */ /* 0x000fe40006000000 */
[----:B------:R-:W-:-:S09]  /*08d0*/  ISETP.NE.AND P2, PT, R17, 0x1, !P5 ;  /* 0x000000011100780c */ /* 0x000fd20006f45270 */
[----:B------:R-:W-:-:S04]  /*08e0*/  @P1 VIADD R10, R13, 0xd ;  /* 0x0000000d0d0a1836 */ /* 0x000fc80000000000 */
[----:B------:R-:W-:Y:S01]  /*08f0*/  @P2 VIADD R10, R13, 0xe ;  /* 0x0000000e0d0a2836 */ /* 0x000fe20000000000 */
[----:B--2---:R-:W-:-:S13]  /*0900*/  ISETP.NE.AND P1, PT, R20, 0x1, !P6 ;  /* 0x000000011400780c */ /* 0x004fda0007725270 */
[C---:B------:R-:W-:Y:S02]  /*0910*/  @P1 VIADD R10, R13.reuse, 0xf ;  /* 0x0000000f0d0a1836 */ /* 0x040fe40000000000 */
[----:B------:R-:W-:-:S05]  /*0920*/  VIADD R13, R13, 0x10 ;  /* 0x000000100d0d7836 */ /* 0x000fca0000000000 */
[----:B------:R-:W-:Y:S02]  /*0930*/  ISETP.GE.AND P2, PT, R13, R12, PT ;  /* 0x0000000c0d00720c */ /* 0x000fe40003f46270 */
[----:B------:R-:W-:-:S04]  /*0940*/  @!P6 ISETP.NE.AND P1, PT, R20, 0x1, PT ;  /* 0x000000011400e80c */ /* 0x000fc80003f25270 */
[----:B------:R-:W-:-:S07]  /*0950*/  @!P6 SEL R0, R0, R25, !P1 ;  /* 0x000000190000e207 */ /* 0x000fce0004800000 */
[----:B------:R-:W-:Y:S05]  /*0960*/  @!P2 BRA `(.L_x_28) ;  /* 0xfffffff80018a947 */ /* 0x000fea000383ffff */
.L_x_27:
[----:B------:R-:W-:-:S05]  /*0970*/  IMAD.IADD R6, R11, 0x1, -R13 ;  /* 0x000000010b067824 */ /* 0x000fca00078e0a0d */
[----:B------:R-:W-:-:S13]  /*0980*/  ISETP.GT.AND P1, PT, R6, 0x4, PT ;  /* 0x000000040600780c */ /* 0x000fda0003f24270 */
[----:B------:R-:W-:Y:S05]  /*0990*/  @!P1 BRA `(.L_x_29) ;  /* 0x0000000000fc9947 */ /* 0x000fea0003800000 */
[----:B------:R-:W2:Y:S08]  /*09a0*/  LDC.64 R8, c[0x0][0x380] ;  /* 0x0000e000ff087b82 */ /* 0x000eb00000000a00 */
[----:B------:R-:W3:Y:S01]  /*09b0*/  LDC.64 R6, c[0x0][0x388] ;  /* 0x0000e200ff067b82 */ /* 0x000ee20000000a00 */
[----:B--2---:R-:W-:-:S05]  /*09c0*/  IMAD.WIDE.U32 R16, R13, 0x4, R8 ;  /* 0x000000040d107825 */ /* 0x004fca00078e0008 */
[----:B------:R-:W2:Y:S01]  /*09d0*/  LDG.E R19, desc[UR6][R16.64] ;  /* 0x0000000610137981 */ /* 0x000ea2000c1e1900 */
[----:B---3--:R-:W-:-:S03]  /*09e0*/  IMAD.WIDE.U32 R14, R13, 0x4, R6 ;  /* 0x000000040d0e7825 */ /* 0x008fc600078e0006 */
[----:B------:R-:W3:Y:S01]  /*09f0*/  LDG.E R21, desc[UR6][R16.64+0x4] ;  /* 0x0000040610157981 */ /* 0x000ee2000c1e1900 */
        /* <DEDUP_REMOVED lines=8> */
[----:B------:R-:W-:Y:S02]  /*0a80*/  @!P1 SEL R0, R0, R21, !P0 ;  /* 0x0000001500009207 */ /* 0x000fe40004000000 */
[----:B------:R-:W3:Y:S02]  /*0a90*/  LDG.E R21, desc[UR6][R16.64+0xc] ;  /* 0x00000c0610157981 */ /* 0x000ee4000c1e1900 */
[----:B--2---:R-:W-:-:S13]  /*0aa0*/  ISETP.GE.AND P0, PT, R19, R0, PT ;  /* 0x000000001300720c */ /* 0x004fda0003f06270 */
[----:B------:R-:W2:Y:S02]  /*0ab0*/  @!P0 LDG.E R12, desc[UR6][R14.64+0x8] ;  /* 0x000008060e0c8981 */ /* 0x000ea4000c1e1900 */
[----:B--2---:R-:W-:-:S04]  /*0ac0*/  @!P0 ISETP.NE.AND P2, PT, R12, 0x1, PT ;  /* 0x000000010c00880c */ /* 0x004fc80003f45270 */
[----:B------:R-:W-:-:S04]  /*0ad0*/  @!P0 SEL R0, R0, R19, !P2 ;  /* 0x0000001300008207 */ /* 0x000fc80005000000 */
[----:B---3--:R-:W-:Y:S01]  /*0ae0*/  ISETP.GE.AND P2, PT, R21, R0, PT ;  /* 0x000000001500720c */ /* 0x008fe20003f46270 */
[----:B------:R-:W-:-:S04]  /*0af0*/  VIADD R19, R13, 0x4 ;  /* 0x000000040d137836 */ /* 0x000fc80000000000 */
[----:B------:R-:W-:-:S05]  /*0b00*/  IMAD.WIDE.U32 R8, R19, 0x4, R8 ;  /* 0x0000000413087825 */ /* 0x000fca00078e0008 */
[----:B------:R-:W2:Y:S04]  /*0b10*/  LDG.E R23, desc[UR6][R8.64] ;  /* 0x0000000608177981 */ /* 0x000ea8000c1e1900 */
[----:B------:R-:W3:Y:S01]  /*0b20*/  @!P2 LDG.E R20, desc[UR6][R14.64+0xc] ;  /* 0x00000c060e14a981 */ /* 0x000ee2000c1e1900 */
[----:B------:R-:W-:-:S03]  /*0b30*/  IMAD.WIDE.U32 R6, R19, 0x4, R6 ;  /* 0x0000000413067825 */ /* 0x000fc600078e0006 */
[----:B------:R-:W4:Y:S01]  /*0b40*/  LDG.E R17, desc[UR6][R8.64+0x4] ;  /* 0x0000040608117981 */ /* 0x000f22000c1e1900 */
[----:B---3--:R-:W-:-:S04]  /*0b50*/  @!P2 ISETP.NE.AND P3, PT, R20, 0x1, PT ;  /* 0x000000011400a80c */ /* 0x008fc80003f65270 */
[----:B------:R-:W-:Y:S02]  /*0b60*/  @!P2 SEL R0, R0, R21, !P3 ;  /* 0x000000150000a207 */ /* 0x000fe40005800000 */
[----:B------:R-:W-:Y:S01]  /*0b70*/  @!P5 SEL R10, R10, R13, !P6 ;  /* 0x0000000d0a0ad207 */ /* 0x000fe20007000000 */
[----:B------:R-:W3:Y:S01]  /*0b80*/  LDG.E R21, desc[UR6][R8.64+0x8] ;  /* 0x0000080608157981 */ /* 0x000ee2000c1e1900 */
[----:B--2---:R-:W-:-:S13]  /*0b90*/  ISETP.GE.AND P3, PT, R23, R0, PT ;  /* 0x000000001700720c */ /* 0x004fda0003f66270 */
[----:B------:R-:W2:Y:S02]  /*0ba0*/  @!P3 LDG.E R16, desc[UR6][R6.64] ;  /* 0x000000060610b981 */ /* 0x000ea4000c1e1900 */
[----:B--2---:R-:W-:-:S04]  /*0bb0*/  @!P3 ISETP.NE.AND P4, PT, R16, 0x1, PT ;  /* 0x000000011000b80c */ /* 0x004fc80003f85270 */
[----:B------:R-:W-:-:S04]  /*0bc0*/  @!P3 SEL R0, R0, R23, !P4 ;  /* 0x000000170000b207 */ /* 0x000fc80006000000 */
[----:B----4-:R-:W-:-:S13]  /*0bd0*/  ISETP.GE.AND P5, PT, R17, R0, PT ;  /* 0x000000001100720c */ /* 0x010fda0003fa6270 */
[----:B------:R-:W2:Y:S01]  /*0be0*/  @!P5 LDG.E R14, desc[UR6][R6.64+0x4] ;  /* 0x00000406060ed981 */ /* 0x000ea2000c1e1900 */
[----:B------:R-:W-:-:S13]  /*0bf0*/  ISETP.NE.AND P6, PT, R18, 0x1, !P1 ;  /* 0x000000011200780c */ /* 0x000fda0004fc5270 */
[----:B------:R-:W-:Y:S01]  /*0c00*/  @P6 VIADD R10, R13, 0x1 ;  /* 0x000000010d0a6836 */ /* 0x000fe20000000000 */
[----:B--2---:R-:W-:-:S04]  /*0c10*/  @!P5 ISETP.NE.AND P6, PT, R14, 0x1, PT ;  /* 0x000000010e00d80c */ /* 0x004fc80003fc5270 */
[----:B------:R-:W-:Y:S02]  /*0c20*/  @!P5 SEL R0, R0, R17, !P6 ;  /* 0x000000110000d207 */ /* 0x000fe40007000000 */
[----:B------:R-:W2:Y:S02]  /*0c30*/  LDG.E R17, desc[UR6][R8.64+0xc] ;  /* 0x00000c0608117981 */ /* 0x000ea4000c1e1900 */
[----:B---3--:R-:W-:-:S13]  /*0c40*/  ISETP.GE.AND P6, PT, R21, R0, PT ;  /* 0x000000001500720c */ /* 0x008fda0003fc6270 */
        /* <DEDUP_REMOVED lines=8> */
[----:B------:R-:W-:-:S11]  /*0cd0*/  ISETP.NE.AND P2, PT, R15, 0x1, !P6 ;  /* 0x000000010f00780c */ /* 0x000fd60007745270 */
[----:B------:R-:W-:Y:S01]  /*0ce0*/  @P0 VIADD R10, R13, 0x3 ;  /* 0x000000030d0a0836 */ /* 0x000fe20000000000 */
[----:B------:R-:W-:-:S04]  /*0cf0*/  ISETP.NE.AND P0, PT, R14, 0x1, !P5 ;  /* 0x000000010e00780c */ /* 0x000fc80006f05270 */
[----:B------:R-:W-:Y:S01]  /*0d00*/  @!P3 SEL R10, R10, R19, !P4 ;  /* 0x000000130a0ab207 */ /* 0x000fe20006000000 */
[----:B------:R-:W-:-:S08]  /*0d10*/  VIADD R13, R19, 0x4 ;  /* 0x00000004130d7836 */ /* 0x000fd00000000000 */
[C---:B------:R-:W-:Y:S02]  /*0d20*/  @P0 VIADD R10, R19.reuse, 0x1 ;  /* 0x00000001130a0836 */ /* 0x040fe40000000000 */
[----:B------:R-:W-:Y:S01]  /*0d30*/  @P2 VIADD R10, R19, 0x2 ;  /* 0x00000002130a2836 */ /* 0x000fe20000000000 */
[----:B------:R-:W-:Y:S02]  /*0d40*/  PLOP3.LUT P0, PT, PT, PT, PT, 0x8, 0x80 ;  /* 0x000000000080781c */ /* 0x000fe40003f0e170 */
[C---:B--2---:R-:W-:Y:S02]  /*0d50*/  ISETP.NE.AND P3, PT, R12.reuse, 0x1, !P1 ;  /* 0x000000010c00780c */ /* 0x044fe40004f65270 */
[----:B------:R-:W-:-:S04]  /*0d60*/  @!P1 ISETP.NE.AND P2, PT, R12, 0x1, PT ;  /* 0x000000010c00980c */ /* 0x000fc80003f45270 */
[----:B------:R-:W-:-:S07]  /*0d70*/  @!P1 SEL R0, R0, R17, !P2 ;  /* 0x0000001100009207 */ /* 0x000fce0005000000 */
[----:B------:R-:W-:-:S07]  /*0d80*/  @P3 VIADD R10, R19, 0x3 ;  /* 0x00000003130a3836 */ /* 0x000fce0000000000 */
.L_x_29:
[----:B------:R-:W-:-:S13]  /*0d90*/  ISETP.NE.OR P0, PT, R13, R11, P0 ;  /* 0x0000000b0d00720c */ /* 0x000fda0000705670 */
[----:B------:R-:W-:Y:S05]  /*0da0*/  @!P0 BRA `(.L_x_25) ;  /* 0x0000000000808947 */ /* 0x000fea0003800000 */
.L_x_26:
[----:B0-----:R-:W-:-:S05]  /*0db0*/  IMAD.WIDE.U32 R8, R13, 0x4, R2 ;  /* 0x000000040d087825 */ /* 0x001fca00078e0002 */
[----:B------:R-:W2:Y:S01]  /*0dc0*/  LDG.E R15, desc[UR6][R8.64] ;  /* 0x00000006080f7981 */ /* 0x000ea2000c1e1900 */
[----:B-1----:R-:W-:-:S03]  /*0dd0*/  IMAD.WIDE.U32 R6, R13, 0x4, R4 ;  /* 0x000000040d067825 */ /* 0x002fc600078e0004 */
        /* <DEDUP_REMOVED lines=15> */
[----:B---3--:R-:W-:-:S13]  /*0ed0*/  ISETP.GE.AND P3, PT, R17, R0, PT ;  /* 0x000000001100720c */ /* 0x008fda0003f66270 */
[----:B------:R-:W2:Y:S01]  /*0ee0*/  @!P3 LDG.E R15, desc[UR6][R6.64+0xc] ;  /* 0x00000c06060fb981 */ /* 0x000ea2000c1e1900 */
[----:B------:R-:W-:Y:S02]  /*0ef0*/  ISETP.NE.AND P6, PT, R12, 0x1, !P1 ;  /* 0x000000010c00780c */ /* 0x000fe40004fc5270 */
[----:B------:R-:W-:Y:S02]  /*0f00*/  ISETP.NE.AND P5, PT, R14, 0x1, !P4 ;  /* 0x000000010e00780c */ /* 0x000fe400067a5270 */
[----:B------:R-:W-:-:S09]  /*0f10*/  @!P2 SEL R10, R10, R13, !P0 ;  /* 0x0000000d0a0aa207 */ /* 0x000fd20004000000 */
[C---:B------:R-:W-:Y:S02]  /*0f20*/  @P6 VIADD R10, R13.reuse, 0x1 ;  /* 0x000000010d0a6836 */ /* 0x040fe40000000000 */
[----:B------:R-:W-:Y:S01]  /*0f30*/  @P5 VIADD R10, R13, 0x2 ;  /* 0x000000020d0a5836 */ /* 0x000fe20000000000 */
[----:B--2---:R-:W-:-:S13]  /*0f40*/  ISETP.NE.AND P0, PT, R15, 0x1, !P3 ;  /* 0x000000010f00780c */ /* 0x004fda0005f05270 */
[C---:B------:R-:W-:Y:S02]  /*0f50*/  @P0 VIADD R10, R13.reuse, 0x3 ;  /* 0x000000030d0a0836 */ /* 0x040fe40000000000 */
[----:B------:R-:W-:-:S05]  /*0f60*/  VIADD R13, R13, 0x4 ;  /* 0x000000040d0d7836 */ /* 0x000fca0000000000 */
[----:B------:R-:W-:Y:S02]  /*0f70*/  ISETP.NE.AND P1, PT, R13, R11, PT ;  /* 0x0000000b0d00720c */ /* 0x000fe40003f25270 */
[----:B------:R-:W-:-:S04]  /*0f80*/  @!P3 ISETP.NE.AND P0, PT, R15, 0x1, PT ;  /* 0x000000010f00b80c */ /* 0x000fc80003f05270 */
[----:B------:R-:W-:-:S07]  /*0f90*/  @!P3 SEL R0, R0, R17, !P0 ;  /* 0x000000110000b207 */ /* 0x000fce0004000000 */
[----:B------:R-:W-:Y:S05]  /*0fa0*/  @P1 BRA `(.L_x_26) ;  /* 0xfffffffc00801947 */ /* 0x000fea000383ffff */
.L_x_25:
[----:B------:R-:W-:-:S09]  /*0fb0*/  UISETP.NE.AND UP0, UPT, UR4, URZ, UPT ;  /* 0x000000ff0400728c */ /* 0x000fd2000bf05270 */
[----:B------:R-:W-:Y:S05]  /*0fc0*/  BRA.U !UP0, `(.L_x_24) ;  /* 0x0000000108687547 */ /* 0x000fea000b800000 */
[----:B0-----:R-:W0:Y:S01]  /*0fd0*/  LDC.64 R2, c[0x0][0x388] ;  /* 0x0000e200ff027b82 */ /* 0x001e220000000a00 */
[----:B------:R-:W-:-:S07]  /*0fe0*/  UIADD3 UR4, UPT, UPT, -UR4, URZ, URZ ;  /* 0x000000ff04047290 */ /* 0x000fce000fffe1ff */
[----:B-1----:R-:W1:Y:S01]  /*0ff0*/  LDC.64 R4, c[0x0][0x380] ;  /* 0x0000e000ff047b82 */ /* 0x002e620000000a00 */
[----:B0-----:R-:W-:-:S04]  /*1000*/  IMAD.WIDE.U32 R2, R11, 0x4, R2 ;  /* 0x000000040b027825 */ /* 0x001fc800078e0002 */
[----:B------:R-:W-:Y:S02]  /*1010*/  IMAD.MOV.U32 R7, RZ, RZ, R2 ;  /* 0x000000ffff077224 */ /* 0x000fe400078e0002 */
[----:B------:R-:W-:Y:S02]  /*1020*/  IMAD.MOV.U32 R8, RZ, RZ, R3 ;  /* 0x000000ffff087224 */ /* 0x000fe400078e0003 */
[----:B-1----:R-:W-:-:S04]  /*1030*/  IMAD.WIDE.U32 R4, R11, 0x4, R4 ;  /* 0x000000040b047825 */ /* 0x002fc800078e0004 */
[----:B------:R-:W-:-:S07]  /*1040*/  IMAD.MOV.U32 R6, RZ, RZ, R4 ;  /* 0x000000ffff067224 */ /* 0x000fce00078e0004 */
.L_x_30:
[----:B------:R-:W-:Y:S02]  /*1050*/  IMAD.MOV.U32 R2, RZ, RZ, R6 ;  /* 0x000000ffff027224 */ /* 0x000fe400078e0006 */
[----:B------:R-:W-:-:S05]  /*1060*/  IMAD.MOV.U32 R3, RZ, RZ, R5 ;  /* 0x000000ffff037224 */ /* 0x000fca00078e0005 */
[----:B------:R-:W2:Y:S02]  /*1070*/  LDG.E R9, desc[UR6][R2.64] ;  /* 0x0000000602097981 */ /* 0x000ea4000c1e1900 */
[----:B--2---:R-:W-:-:S13]  /*1080*/  ISETP.GE.AND P0, PT, R9, R0, PT ;  /* 0x000000000900720c */ /* 0x004fda0003f06270 */
[----:B------:R-:W-:Y:S02]  /*1090*/  @!P0 IMAD.MOV.U32 R2, RZ, RZ, R7 ;  /* 0x000000ffff028224 */ /* 0x000fe400078e0007 */
[----:B------:R-:W-:-:S05]  /*10a0*/  @!P0 IMAD.MOV.U32 R3, RZ, RZ, R8 ;  /* 0x000000ffff038224 */ /* 0x000fca00078e0008 */
[----:B------:R-:W2:Y:S01]  /*10b0*/  @!P0 LDG.E R4, desc[UR6][R2.64] ;  /* 0x0000000602048981 */ /* 0x000ea2000c1e1900 */
[----:B------:R-:W-:Y:S01]  /*10c0*/  UIADD3 UR4, UPT, UPT, UR4, 0x1, URZ ;  /* 0x0000000104047890 */ /* 0x000fe2000fffe0ff */
[----:B------:R-:W-:Y:S02]  /*10d0*/  IADD3 R6, P3, PT, R6, 0x4, RZ ;  /* 0x0000000406067810 */ /* 0x000fe40007f7e0ff */
[----:B------:R-:W-:Y:S01]  /*10e0*/  IADD3 R7, P2, PT, R7, 0x4, RZ ;  /* 0x0000000407077810 */ /* 0x000fe20007f5e0ff */
[----:B------:R-:W-:Y:S02]  /*10f0*/  UISETP.NE.AND UP0, UPT, UR4, URZ, UPT ;  /* 0x000000ff0400728c */ /* 0x000fe4000bf05270 */
[----:B------:R-:W-:Y:S02]  /*1100*/  IMAD.X R5, RZ, RZ, R5, P3 ;  /* 0x000000ffff057224 */ /* 0x000fe400018e0605 */
[----:B------:R-:W-:Y:S01]  /*1110*/  IMAD.X R8, RZ, RZ, R8, P2 ;  /* 0x000000ffff087224 */ /* 0x000fe200010e0608 */
[----:B--2---:R-:W-:-:S04]  /*1120*/  @!P0 ISETP.NE.AND P1, PT, R4, 0x1, PT ;  /* 0x000000010400880c */ /* 0x004fc80003f25270 */
[----:B------:R-:W-:Y:S01]  /*1130*/  @!P0 SEL R10, R10, R11, !P1 ;  /* 0x0000000b0a0a8207 */ /* 0x000fe20004800000 */
[----:B------:R-:W-:Y:S01]  /*1140*/  VIADD R11, R11, 0x1 ;  /* 0x000000010b0b7836 */ /* 0x000fe20000000000 */
[----:B------:R-:W-:Y:S01]  /*1150*/  @!P0 SEL R0, R0, R9, !P1 ;  /* 0x0000000900008207 */ /* 0x000fe20004800000 */
[----:B------:R-:W-:Y:S06]  /*1160*/  BRA.U UP0, `(.L_x_30) ;  /* 0xfffffffd00b87547 */ /* 0x000fec000b83ffff */
.L_x_24:
[----:B-1----:R-:W1:Y:S01]  /*1170*/  LDC.64 R4, c[0x0][0x388] ;  /* 0x0000e200ff047b82 */ /* 0x002e620000000a00 */
[----:B------:R-:W-:-:S07]  /*1180*/  IMAD.MOV.U32 R7, RZ, RZ, 0x1 ;  /* 0x00000001ff077424 */ /* 0x000fce00078e00ff */
[----:B0-----:R-:W0:Y:S01]  /*1190*/  LDC.64 R2, c[0x0][0x390] ;  /* 0x0000e400ff027b82 */ /* 0x001e220000000a00 */
[----:B-1----:R-:W-:Y:S01]  /*11a0*/  IMAD.WIDE R4, R10, 0x4, R4 ;  /* 0x000000040a047825 */ /* 0x002fe200078e0204 */
[----:B0-----:R-:W-:Y:S04]  /*11b0*/  STG.E desc[UR6][R2.64], R10 ;  /* 0x0000000a02007986 */ /* 0x001fe8000c101906 */
[----:B------:R-:W-:Y:S01]  /*11c0*/  STG.E desc[UR6][R4.64], R7 ;  /* 0x0000000704007986 */ /* 0x000fe2000c101906 */
[----:B------:R-:W-:Y:S05]  /*11d0*/  EXIT ;  /* 0x000000000000794d */ /* 0x000fea0003800000 */
.L_x_31:
        /* <DEDUP_REMOVED lines=10> */
.L_x_42:


//--------------------- .text._Z18reduce6NoVisitedV2PiS_S_i --------------------------
	.section	.text._Z18reduce6NoVisitedV2PiS_S_i,"ax",@progbits
	.align	128
        .global         _Z18reduce6NoVisitedV2PiS_S_i
        .type           _Z18reduce6NoVisitedV2PiS_S_i,@function
        .size           _Z18reduce6NoVisitedV2PiS_S_i,(.L_x_43 - _Z18reduce6NoVisitedV2PiS_S_i)
        .other          _Z18reduce6NoVisitedV2PiS_S_i,@"STO_CUDA_ENTRY STV_DEFAULT"
_Z18reduce6NoVisitedV2PiS_S_i:
.text._Z18reduce6NoVisitedV2PiS_S_i:
[----:B------:R-:W-:Y:S01]  /*0000*/  LDC R1, c[0x0][0x37c] ;  /* 0x0000df00ff017b82 */ /* 0x000fe20000000800 */
[----:B------:R-:W0:Y:S07]  /*0010*/  S2R R0, SR_CTAID.X ;  /* 0x0000000000007919 */ /* 0x000e2e0000002500 */
[----:B------:R-:W1:Y:S01]  /*0020*/  S2UR UR5, SR_CgaCtaId ;  /* 0x00000000000579c3 */ /* 0x000e620000008800 */
[----:B------:R-:W0:Y:S01]  /*0030*/  LDCU UR6, c[0x0][0x360] ;  /* 0x00006c00ff0677ac */ /* 0x000e220008000800 */
[----:B------:R-:W-:Y:S01]  /*0040*/  IMAD.MOV.U32 R5, RZ, RZ, 0x1 ;  /* 0x00000001ff057424 */ /* 0x000fe200078e00ff */
[----:B------:R-:W0:Y:S01]  /*0050*/  S2R R7, SR_TID.X ;  /* 0x0000000000077919 */ /* 0x000e220000002100 */
[----:B------:R-:W-:Y:S01]  /*0060*/  BSSY.RECONVERGENT B0, `(.L_x_32) ;  /* 0x0000031000007945 */ /* 0x000fe20003800200 */
[----:B------:R-:W-:Y:S01]  /*0070*/  UMOV UR4, 0x400 ;  /* 0x0000040000047882 */ /* 0x000fe20000000000 */
[----:B------:R-:W2:Y:S01]  /*0080*/  LDCU UR8, c[0x0][0x398] ;  /* 0x00007300ff0877ac */ /* 0x000ea20008000800 */
[----:B-1----:R-:W-:-:S06]  /*0090*/  ULEA UR4, UR5, UR4, 0x18 ;  /* 0x0000000405047291 */ /* 0x002fcc000f8ec0ff */
[----:B------:R-:W-:Y:S02]  /*00a0*/  IMAD.U32 R6, RZ, RZ, UR4 ;  /* 0x00000004ff067e24 */ /* 0x000fe4000f8e00ff */
[----:B0-----:R-:W-:-:S03]  /*00b0*/  IMAD R2, R0, UR6, R7 ;  /* 0x0000000600027c24 */ /* 0x001fc6000f8e0207 */
[----:B------:R0:W-:Y:S01]  /*00c0*/  STS [R6+0xd0], R5 ;  /* 0x0000d00506007388 */ /* 0x0001e20000000800 */
[----:B------:R-:W1:Y:S01]  /*00d0*/  LDCU.64 UR6, c[0x0][0x358] ;  /* 0x00006b00ff0677ac */ /* 0x000e620008000a00 */
[----:B------:R-:W-:-:S04]  /*00e0*/  IADD3 R3, PT, PT, R2, 0x1, RZ ;  /* 0x0000000102037810 */ /* 0x000fc80007ffe0ff */
[----:B--2---:R-:W-:-:S13]  /*00f0*/  ISETP.GE.AND P0, PT, R3, UR8, PT ;  /* 0x0000000803007c0c */ /* 0x004fda000bf06270 */
[----:B01----:R-:W-:Y:S05]  /*0100*/  @P0 BRA `(.L_x_33) ;  /* 0x0000000000980947 */ /* 0x003fea0003800000 */
[----:B------:R-:W-:Y:S01]  /*0110*/  IMAD R3, R7, 0x4, R6 ;  /* 0x0000000407037824 */ /* 0x000fe200078e0206 */
[----:B------:R-:W-:-:S04]  /*0120*/  UISETP.GE.AND UP0, UPT, UR8, 0x2, UPT ;  /* 0x000000020800788c */ /* 0x000fc8000bf06270 */
        /* <DEDUP_REMOVED lines=9> */
[----:B------:R-:W-:-:S07]  /*01c0*/  HFMA2 R9, -RZ, RZ, 0, 5.9604644775390625e-08 ;  /* 0x00000001ff097431 */ /* 0x000fce00000001ff */
.L_x_35:
[----:B------:R-:W-:-:S04]  /*01d0*/  IMAD.SHL.U32 R18, R9, 0x2, RZ ;  /* 0x0000000209127824 */ /* 0x000fc800078e00ff */
[----:B------:R-:W-:-:S05]  /*01e0*/  IMAD R10, R18, R7, RZ ;  /* 0x00000007120a7224 */ /* 0x000fca00078e02ff */
[----:B------:R-:W-:-:S04]  /*01f0*/  IADD3 R11, PT, PT, R10, R9, RZ ;  /* 0x000000090a0b7210 */ /* 0x000fc80007ffe0ff */
[----:B-1----:R-:W-:-:S13]  /*0200*/  ISETP.GE.AND P1, PT, R11, R8, PT ;  /* 0x000000080b00720c */ /* 0x002fda0003f26270 */
[----:B------:R-:W-:Y:S05]  /*0210*/  @P1 BRA `(.L_x_34) ;  /* 0x0000000000381947 */ /* 0x000fea0003800000 */
[----:B------:R-:W-:-:S05]  /*0220*/  IMAD R20, R10, 0x4, R6 ;  /* 0x000000040a147824 */ /* 0x000fca00078e0206 */
[----:B------:R-:W-:Y:S01]  /*0230*/  LEA R9, R9, R20, 0x2 ;  /* 0x0000001409097211 */ /* 0x000fe200078e10ff */
[----:B------:R-:W0:Y:S05]  /*0240*/  LDS R11, [R20] ;  /* 0x00000000140b7984 */ /* 0x000e2a0000000800 */
        /* <DEDUP_REMOVED lines=11> */
.L_x_34:
[----:B------:R-:W-:Y:S01]  /*0300*/  @!P0 MOV R6, R19 ;  /* 0x0000001300068202 */ /* 0x000fe20000000f00 */
[----:B------:R-:W-:Y:S05]  /*0310*/  WARPSYNC.ALL ;  /* 0x0000000000007948 */ /* 0x000fea0003800000 */
[----:B------:R-:W-:Y:S01]  /*0320*/  @!P0 STS [R6+0xd0], R18 ;  /* 0x0000d01206008388 */ /* 0x000fe20000000800 */
[----:B------:R-:W-:Y:S06]  /*0330*/  BAR.SYNC.DEFER_BLOCKING 0x0 ;  /* 0x0000000000007b1d */ /* 0x000fec0000010000 */
[----:B-1----:R-:W1:Y:S02]  /*0340*/  LDS R9, [R6+0xd0] ;  /* 0x0000d00006097984 */ /* 0x002e640000000800 */
[----:B-1----:R-:W-:-:S13]  /*0350*/  ISETP.GE.AND P1, PT, R9, R8, PT ;  /* 0x000000080900720c */ /* 0x002fda0003f26270 */
[----:B------:R-:W-:Y:S05]  /*0360*/  @!P1 BRA `(.L_x_35) ;  /* 0xfffffffc00989947 */ /* 0x000fea000383ffff */
.L_x_33:
[----:B------:R-:W-:Y:S05]  /*0370*/  BSYNC.RECONVERGENT B0 ;  /* 0x0000000000007941 */ /* 0x000fea0003800200 */
.L_x_32:
[----:B------:R-:W-:-:S13]  /*0380*/  ISETP.NE.AND P0, PT, R7, RZ, PT ;  /* 0x000000ff0700720c */ /* 0x000fda0003f05270 */
[----:B------:R-:W-:Y:S05]  /*0390*/  @P0 EXIT ;  /* 0x000000000000094d */ /* 0x000fea0003800000 */
[----:B------:R-:W1:Y:S01]  /*03a0*/  S2UR UR5, SR_CgaCtaId ;  /* 0x00000000000579c3 */ /* 0x000e620000008800 */
[----:B------:R-:W-:-:S07]  /*03b0*/  UMOV UR4, 0x400 ;  /* 0x0000040000047882 */ /* 0x000fce0000000000 */
[----:B0-----:R-:W0:Y:S01]  /*03c0*/  LDC.64 R2, c[0x0][0x380] ;  /* 0x0000e000ff027b82 */ /* 0x001e220000000a00 */
[----:B-1----:R-:W-:-:S09]  /*03d0*/  ULEA UR4, UR5, UR4, 0x18 ;  /* 0x0000000405047291 */ /* 0x002fd2000f8ec0ff */
[----:B---3--:R-:W0:Y:S02]  /*03e0*/  LDS R5, [UR4] ;  /* 0x00000004ff057984 */ /* 0x008e240008000800 */
[----:B0-----:R-:W-:Y:S02]  /*03f0*/  IMAD.WIDE R2, R5, 0x4, R2 ;  /* 0x0000000405027825 */ /* 0x001fe400078e0202 */
[----:B------:R-:W0:Y:S04]  /*0400*/  LDC.64 R4, c[0x0][0x390] ;  /* 0x0000e400ff047b82 */ /* 0x000e280000000a00 */
[----:B------:R-:W2:Y:S01]  /*0410*/  LDG.E R3, desc[UR6][R2.64] ;  /* 0x0000000602037981 */ /* 0x000ea2000c1e1900 */
[----:B0-----:R-:W-:-:S05]  /*0420*/  IMAD.WIDE.U32 R4, R0, 0x4, R4 ;  /* 0x0000000400047825 */ /* 0x001fca00078e0004 */
[----:B--2---:R-:W-:Y:S01]  /*0430*/  STG.E desc[UR6][R4.64], R3 ;  /* 0x0000000304007986 */ /* 0x004fe2000c101906 */
[----:B------:R-:W-:Y:S05]  /*0440*/  EXIT ;  /* 0x000000000000794d */ /* 0x000fea0003800000 */
.L_x_36:
        /* <DEDUP_REMOVED lines=11> */
.L_x_43:


//--------------------- .nv.shared._Z16reduce6NoVisitedPiS_S_j --------------------------
	.section	.nv.shared._Z16reduce6NoVisitedPiS_S_j,"aw",@nobits
	.sectionflags	@""
	.align	4
.nv.shared._Z16reduce6NoVisitedPiS_S_j:
	.zero		5028


//--------------------- .nv.shared.reserved.0     --------------------------
	.section	.nv.shared.reserved.0,"aw",@nobits
	.weak		__nv_reservedSMEM_offset_0_alias
	.size		__nv_reservedSMEM_offset_0_alias, 0, 64
	.other		__nv_reservedSMEM_offset_0_alias,@"STO_CUDA_RESERVED_SHARED STV_DEFAULT"
__nv_reservedSMEM_offset_0_alias:
	.zero		0
	.zero		64


//--------------------- .nv.shared._Z7reduce6PiS_S_j --------------------------
	.section	.nv.shared._Z7reduce6PiS_S_j,"aw",@nobits
	.sectionflags	@""
	.align	4
.nv.shared._Z7reduce6PiS_S_j:
	.zero		5028


//--------------------- .nv.shared._Z18reduce6NoVisitedV2PiS_S_i --------------------------
	.section	.nv.shared._Z18reduce6NoVisitedV2PiS_S_i,"aw",@nobits
	.sectionflags	@""
	.align	4
.nv.shared._Z18reduce6NoVisitedV2PiS_S_i:
	.zero		1236


//--------------------- .nv.constant0._Z16reduce6NoVisitedPiS_S_j --------------------------
	.section	.nv.constant0._Z16reduce6NoVisitedPiS_S_j,"a",@progbits
	.sectionflags	@""
	.align	4
.nv.constant0._Z16reduce6NoVisitedPiS_S_j:
	.zero		924


//--------------------- .nv.constant0._Z7reduce6PiS_S_j --------------------------
	.section	.nv.constant0._Z7reduce6PiS_S_j,"a",@progbits
	.sectionflags	@""
	.align	4
.nv.constant0._Z7reduce6PiS_S_j:
	.zero		924


//--------------------- .nv.constant0._Z9cudaRelaxPiS_S_S_S_ --------------------------
	.section	.nv.constant0._Z9cudaRelaxPiS_S_S_S_,"a",@progbits
	.sectionflags	@""
	.align	4
.nv.constant0._Z9cudaRelaxPiS_S_S_S_:
	.zero		936


//--------------------- .nv.constant0._Z7setFlagPiS_S_ --------------------------
	.section	.nv.constant0._Z7setFlagPiS_S_,"a",@progbits
	.sectionflags	@""
	.align	4
.nv.constant0._Z7setFlagPiS_S_:
	.zero		920


//--------------------- .nv.constant0._Z13minimumKernelPiS_S_S_S_S_i --------------------------
	.section	.nv.constant0._Z13minimumKernelPiS_S_S_S_S_i,"a",@progbits
	.sectionflags	@""
	.align	4
.nv.constant0._Z13minimumKernelPiS_S_S_S_S_i:
	.zero		948


//--------------------- .nv.constant0._Z15closestNodeCUDAPiS_S_i --------------------------
	.section	.nv.constant0._Z15closestNodeCUDAPiS_S_i,"a",@progbits
	.sectionflags	@""
	.align	4
.nv.constant0._Z15closestNodeCUDAPiS_S_i:
	.zero		924


//--------------------- .nv.constant0._Z18reduce6NoVisitedV2PiS_S_i --------------------------
	.section	.nv.constant0._Z18reduce6NoVisitedV2PiS_S_i,"a",@progbits
	.sectionflags	@""
	.align	4
.nv.constant0._Z18reduce6NoVisitedV2PiS_S_i:
	.zero		924


//--------------------- SYMBOLS --------------------------

	.type		.nv.reservedSmem.offset0,@object
	.size		.nv.reservedSmem.offset0,0x4
	.type		.nv.reservedSmem.cap,@object
	.size		.nv.reservedSmem.cap,0x4
